	.target	sm_100a

	.elftype	@"ET_EXEC"


//--------------------- .note.nv.tkinfo           --------------------------
	.section	.note.nv.tkinfo,"",@"SHT_NOTE"
	.sectionflags	@"SHF_NOTE_NV_TKINFO"
	.tkinfo
        /*0018*/ 	.word	0x00000002
        /*0030*/ 	.string	""
        /*0030*/ 	.string	"ptxas"
        /*0030*/ 	.string	"Cuda compilation tools, release 13.0, V13.0.88"
        /*0030*/ 	.string	"Build cuda_13.0.r13.0/compiler.36424714_0"
        /*0030*/ 	.string	"-arch sm_100a -m 64 "



//--------------------- .note.nv.cuinfo           --------------------------
	.section	.note.nv.cuinfo,"",@"SHT_NOTE"
	.sectionflags	@"SHF_NOTE_NV_CUINFO"
        /*0018*/ 	.short	0x0002
        /*001a*/ 	.short	0x0064
        /*001c*/ 	.short	0x0082
	.zero		2


//--------------------- .nv.info                  --------------------------
	.section	.nv.info,"",@"SHT_CUDA_INFO"
	.align	4


	//----- nvinfo : EIATTR_REGCOUNT
	.align		4
        /*0000*/ 	.byte	0x04, 0x2f
        /*0002*/ 	.short	(.L_19 - .L_18)
	.align		4
.L_18:
        /*0004*/ 	.word	index@(_ZN7cutlass13device_kernelINS_4conv6kernel13ConvUniversalINS1_16ConvProblemShapeILNS1_8OperatorE0ELi2EEENS1_10collective14CollectiveConvINS1_47MainloopSm100TmaUmmaWarpSpecializedImplicitGemmILS5_0ELi26ELi2ELi1ELi2EN4cute5tupleIJNSA_1CILi1EEESD_SD_EEEEENSB_IJNSC_ILi64EEESG_NSB_IJNSC_ILi32EEEEEEEEENS_10bfloat16_tESK_NSA_8TiledMMAINSA_8MMA_AtomIJNSA_20SM100_MMA_F16BF16_SSISK_SK_fLi64ELi64ELNSA_4UMMA5MajorE0ELSP_0ELNSO_7ScaleInE0ELSQ_0EEEEEENSA_6LayoutISE_NSB_IJNSC_ILi0EEESU_SU_EEEEENSB_IJNSA_10UnderscoreESX_SX_EEEEENS7_6detail27Sm100ImplicitGemmTileTraitsINSA_20SM90_TMA_LOAD_IM2COLENSA_14ComposedLayoutINSA_7SwizzleILi2ELi4ELi3EEENSA_18smem_ptr_flag_bitsILi16EEENST_INSB_IJNSC_ILi8EEESH_EEENSB_IJSH_SD_EEEEEEEvEENS11_INSA_13SM90_TMA_LOADES1C_vEEEENS_8epilogue10collective18CollectiveEpilogueINS1H_23Sm100TmaWarpSpecializedILi3ELi2ELi16ELb1ELb0EEEJSJ_NSB_IJNST_ISG_SD_EENST_ISH_SD_EEEEESK_NSB_IJNSB_IJlllEEESD_SU_EEESK_S1Q_NS1H_6fusion15FusionCallbacksIS1L_NS1R_17LinearCombinationISK_fSK_fLNS_15FloatRoundStyleE2EEESJ_S1O_JEEENSA_5SM1004TMEM4LOAD26SM100_TMEM_LOAD_16dp256b4xES12_S1C_NSA_17SM75_U32x4_LDSM_NENSA_21SM90_TMA_STORE_IM2COLES1C_NSA_17SM90_U32x4_STSM_NENSA_39AutoVectorizingCopyWithAssumedAlignmentILi128EEEEEEvvEEEEvNT_6ParamsE)
        /*0008*/ 	.word	0x00000060


	//----- nvinfo : EIATTR_FRAME_SIZE
	.align		4
.L_19:
        /*000c*/ 	.byte	0x04, 0x11
        /*000e*/ 	.short	(.L_21 - .L_20)
	.align		4
.L_20:
        /*0010*/ 	.word	index@($__internal_2_$__cuda_sm10x_tcgen05_guardrail_trap_unallocated_columns_being_dealloced)
        /*0014*/ 	.word	0x00000008


	//----- nvinfo : EIATTR_FRAME_SIZE
	.align		4
.L_21:
        /*0018*/ 	.byte	0x04, 0x11
        /*001a*/ 	.short	(.L_23 - .L_22)
	.align		4
.L_22:
        /*001c*/ 	.word	index@($__internal_1_$__cuda_sm10x_tcgen05_guardrail_trap_phase_invalid_during_alloc)
        /*0020*/ 	.word	0x00000008


	//----- nvinfo : EIATTR_FRAME_SIZE
	.align		4
.L_23:
        /*0024*/ 	.byte	0x04, 0x11
        /*0026*/ 	.short	(.L_25 - .L_24)
	.align		4
.L_24:
        /*0028*/ 	.word	index@($__internal_0_$__cuda_sm10x_tcgen05_guardrail_trap_col_being_dealloced_not_returned_by_alloc)
        /*002c*/ 	.word	0x00000008


	//----- nvinfo : EIATTR_FRAME_SIZE
	.align		4
.L_25:
        /*0030*/ 	.byte	0x04, 0x11
        /*0032*/ 	.short	(.L_27 - .L_26)
	.align		4
.L_26:
        /*0034*/ 	.word	index@(_ZN7cutlass13device_kernelINS_4conv6kernel13ConvUniversalINS1_16ConvProblemShapeILNS1_8OperatorE0ELi2EEENS1_10collective14CollectiveConvINS1_47MainloopSm100TmaUmmaWarpSpecializedImplicitGemmILS5_0ELi26ELi2ELi1ELi2EN4cute5tupleIJNSA_1CILi1EEESD_SD_EEEEENSB_IJNSC_ILi64EEESG_NSB_IJNSC_ILi32EEEEEEEEENS_10bfloat16_tESK_NSA_8TiledMMAINSA_8MMA_AtomIJNSA_20SM100_MMA_F16BF16_SSISK_SK_fLi64ELi64ELNSA_4UMMA5MajorE0ELSP_0ELNSO_7ScaleInE0ELSQ_0EEEEEENSA_6LayoutISE_NSB_IJNSC_ILi0EEESU_SU_EEEEENSB_IJNSA_10UnderscoreESX_SX_EEEEENS7_6detail27Sm100ImplicitGemmTileTraitsINSA_20SM90_TMA_LOAD_IM2COLENSA_14ComposedLayoutINSA_7SwizzleILi2ELi4ELi3EEENSA_18smem_ptr_flag_bitsILi16EEENST_INSB_IJNSC_ILi8EEESH_EEENSB_IJSH_SD_EEEEEEEvEENS11_INSA_13SM90_TMA_LOADES1C_vEEEENS_8epilogue10collective18CollectiveEpilogueINS1H_23Sm100TmaWarpSpecializedILi3ELi2ELi16ELb1ELb0EEEJSJ_NSB_IJNST_ISG_SD_EENST_ISH_SD_EEEEESK_NSB_IJNSB_IJlllEEESD_SU_EEESK_S1Q_NS1H_6fusion15FusionCallbacksIS1L_NS1R_17LinearCombinationISK_fSK_fLNS_15FloatRoundStyleE2EEESJ_S1O_JEEENSA_5SM1004TMEM4LOAD26SM100_TMEM_LOAD_16dp256b4xES12_S1C_NSA_17SM75_U32x4_LDSM_NENSA_21SM90_TMA_STORE_IM2COLES1C_NSA_17SM90_U32x4_STSM_NENSA_39AutoVectorizingCopyWithAssumedAlignmentILi128EEEEEEvvEEEEvNT_6ParamsE)
        /*0038*/ 	.word	0x00000008


	//----- nvinfo : EIATTR_MIN_STACK_SIZE
	.align		4
.L_27:
        /*003c*/ 	.byte	0x04, 0x12
        /*003e*/ 	.short	(.L_29 - .L_28)
	.align		4
.L_28:
        /*0040*/ 	.word	index@(_ZN7cutlass13device_kernelINS_4conv6kernel13ConvUniversalINS1_16ConvProblemShapeILNS1_8OperatorE0ELi2EEENS1_10collective14CollectiveConvINS1_47MainloopSm100TmaUmmaWarpSpecializedImplicitGemmILS5_0ELi26ELi2ELi1ELi2EN4cute5tupleIJNSA_1CILi1EEESD_SD_EEEEENSB_IJNSC_ILi64EEESG_NSB_IJNSC_ILi32EEEEEEEEENS_10bfloat16_tESK_NSA_8TiledMMAINSA_8MMA_AtomIJNSA_20SM100_MMA_F16BF16_SSISK_SK_fLi64ELi64ELNSA_4UMMA5MajorE0ELSP_0ELNSO_7ScaleInE0ELSQ_0EEEEEENSA_6LayoutISE_NSB_IJNSC_ILi0EEESU_SU_EEEEENSB_IJNSA_10UnderscoreESX_SX_EEEEENS7_6detail27Sm100ImplicitGemmTileTraitsINSA_20SM90_TMA_LOAD_IM2COLENSA_14ComposedLayoutINSA_7SwizzleILi2ELi4ELi3EEENSA_18smem_ptr_flag_bitsILi16EEENST_INSB_IJNSC_ILi8EEESH_EEENSB_IJSH_SD_EEEEEEEvEENS11_INSA_13SM90_TMA_LOADES1C_vEEEENS_8epilogue10collective18CollectiveEpilogueINS1H_23Sm100TmaWarpSpecializedILi3ELi2ELi16ELb1ELb0EEEJSJ_NSB_IJNST_ISG_SD_EENST_ISH_SD_EEEEESK_NSB_IJNSB_IJlllEEESD_SU_EEESK_S1Q_NS1H_6fusion15FusionCallbacksIS1L_NS1R_17LinearCombinationISK_fSK_fLNS_15FloatRoundStyleE2EEESJ_S1O_JEEENSA_5SM1004TMEM4LOAD26SM100_TMEM_LOAD_16dp256b4xES12_S1C_NSA_17SM75_U32x4_LDSM_NENSA_21SM90_TMA_STORE_IM2COLES1C_NSA_17SM90_U32x4_STSM_NENSA_39AutoVectorizingCopyWithAssumedAlignmentILi128EEEEEEvvEEEEvNT_6ParamsE)
        /*0044*/ 	.word	0x00000008
.L_29:


//--------------------- .nv.compat                --------------------------
	.section	.nv.compat,"",@"SHT_CUDA_COMPAT_INFO"
	.align	4
        /*0000*/ 	.byte	0x02, 0x09, 0x01, 0x00, 0x02, 0x02, 0x02, 0x00, 0x02, 0x05, 0x05, 0x00, 0x03, 0x07, 0x01, 0x01
        /*0010*/ 	.byte	0x02, 0x03, 0x01, 0x00, 0x02, 0x06, 0x01, 0x00, 0x04, 0x0b, 0x08, 0x00, 0x09, 0x00, 0x00, 0x00
        /*0020*/ 	.byte	0x00, 0x00, 0x00, 0x00


//--------------------- .nv.info._ZN7cutlass13device_kernelINS_4conv6kernel13ConvUniversalINS1_16ConvProblemShapeILNS1_8OperatorE0ELi2EEENS1_10collective14CollectiveConvINS1_47MainloopSm100TmaUmmaWarpSpecializedImplicitGemmILS5_0ELi26ELi2ELi1ELi2EN4cute5tupleIJNSA_1CILi1EEESD_SD_EEEEENSB_IJNSC_ILi64EEESG_NSB_IJNSC_ILi32EEEEEEEEENS_10bfloat16_tESK_NSA_8TiledMMAINSA_8MMA_AtomIJNSA_20SM100_MMA_F16BF16_SSISK_SK_fLi64ELi64ELNSA_4UMMA5MajorE0ELSP_0ELNSO_7ScaleInE0ELSQ_0EEEEEENSA_6LayoutISE_NSB_IJNSC_ILi0EEESU_SU_EEEEENSB_IJNSA_10UnderscoreESX_SX_EEEEENS7_6detail27Sm100ImplicitGemmTileTraitsINSA_20SM90_TMA_LOAD_IM2COLENSA_14ComposedLayoutINSA_7SwizzleILi2ELi4ELi3EEENSA_18smem_ptr_flag_bitsILi16EEENST_INSB_IJNSC_ILi8EEESH_EEENSB_IJSH_SD_EEEEEEEvEENS11_INSA_13SM90_TMA_LOADES1C_vEEEENS_8epilogue10collective18CollectiveEpilogueINS1H_23Sm100TmaWarpSpecializedILi3ELi2ELi16ELb1ELb0EEEJSJ_NSB_IJNST_ISG_SD_EENST_ISH_SD_EEEEESK_NSB_IJNSB_IJlllEEESD_SU_EEESK_S1Q_NS1H_6fusion15FusionCallbacksIS1L_NS1R_17LinearCombinationISK_fSK_fLNS_15FloatRoundStyleE2EEESJ_S1O_JEEENSA_5SM1004TMEM4LOAD26SM100_TMEM_LOAD_16dp256b4xES12_S1C_NSA_17SM75_U32x4_LDSM_NENSA_21SM90_TMA_STORE_IM2COLES1C_NSA_17SM90_U32x4_STSM_NENSA_39AutoVectorizingCopyWithAssumedAlignmentILi128EEEEEEvvEEEEvNT_6ParamsE --------------------------
	.section	.nv.info._ZN7cutlass13device_kernelINS_4conv6kernel13ConvUniversalINS1_16ConvProblemShapeILNS1_8OperatorE0ELi2EEENS1_10collective14CollectiveConvINS1_47MainloopSm100TmaUmmaWarpSpecializedImplicitGemmILS5_0ELi26ELi2ELi1ELi2EN4cute5tupleIJNSA_1CILi1EEESD_SD_EEEEENSB_IJNSC_ILi64EEESG_NSB_IJNSC_ILi32EEEEEEEEENS_10bfloat16_tESK_NSA_8TiledMMAINSA_8MMA_AtomIJNSA_20SM100_MMA_F16BF16_SSISK_SK_fLi64ELi64ELNSA_4UMMA5MajorE0ELSP_0ELNSO_7ScaleInE0ELSQ_0EEEEEENSA_6LayoutISE_NSB_IJNSC_ILi0EEESU_SU_EEEEENSB_IJNSA_10UnderscoreESX_SX_EEEEENS7_6detail27Sm100ImplicitGemmTileTraitsINSA_20SM90_TMA_LOAD_IM2COLENSA_14ComposedLayoutINSA_7SwizzleILi2ELi4ELi3EEENSA_18smem_ptr_flag_bitsILi16EEENST_INSB_IJNSC_ILi8EEESH_EEENSB_IJSH_SD_EEEEEEEvEENS11_INSA_13SM90_TMA_LOADES1C_vEEEENS_8epilogue10collective18CollectiveEpilogueINS1H_23Sm100TmaWarpSpecializedILi3ELi2ELi16ELb1ELb0EEEJSJ_NSB_IJNST_ISG_SD_EENST_ISH_SD_EEEEESK_NSB_IJNSB_IJlllEEESD_SU_EEESK_S1Q_NS1H_6fusion15FusionCallbacksIS1L_NS1R_17LinearCombinationISK_fSK_fLNS_15FloatRoundStyleE2EEESJ_S1O_JEEENSA_5SM1004TMEM4LOAD26SM100_TMEM_LOAD_16dp256b4xES12_S1C_NSA_17SM75_U32x4_LDSM_NENSA_21SM90_TMA_STORE_IM2COLES1C_NSA_17SM90_U32x4_STSM_NENSA_39AutoVectorizingCopyWithAssumedAlignmentILi128EEEEEEvvEEEEvNT_6ParamsE,"",@"SHT_CUDA_INFO"
	.sectionflags	@""
	.align	4


	//----- nvinfo : EIATTR_CUDA_API_VERSION
	.align		4
        /*0000*/ 	.byte	0x04, 0x37
        /*0002*/ 	.short	(.L_31 - .L_30)
.L_30:
        /*0004*/ 	.word	0x00000082


	//----- nvinfo : EIATTR_KPARAM_INFO
	.align		4
.L_31:
        /*0008*/ 	.byte	0x04, 0x17
        /*000a*/ 	.short	(.L_33 - .L_32)
.L_32:
        /*000c*/ 	.word	0x00000000
        /*0010*/ 	.short	0x0000
        /*0012*/ 	.short	0x0000
        /*0014*/ 	.byte	0x00, 0xf0, 0x01, 0x20


	//----- nvinfo : EIATTR_AT_ENTRY_FRAGMENTS
	.align		4
.L_33:
        /*0018*/ 	.byte	0x04, 0x4f
        /*001a*/ 	.short	(.L_35 - .L_34)


	//   ....[0]....
.L_34:
        /*001c*/ 	.word	0x00000006


	//----- nvinfo : EIATTR_RESERVED_SMEM_USED
	.align		4
.L_35:
        /*0020*/ 	.byte	0x01, 0x41
	.zero		2


	//----- nvinfo : EIATTR_SPARSE_MMA_MASK
	.align		4
        /*0024*/ 	.byte	0x03, 0x50
        /*0026*/ 	.short	0x0000


	//----- nvinfo : EIATTR_TCGEN05_1CTA_USED
	.align		4
        /*0028*/ 	.byte	0x01, 0x51
	.zero		2


	//----- nvinfo : EIATTR_MAXREG_COUNT
	.align		4
        /*002c*/ 	.byte	0x03, 0x1b
        /*002e*/ 	.short	0x00ff


	//----- nvinfo : EIATTR_NUM_BARRIERS
	.align		4
        /*0030*/ 	.byte	0x02, 0x4c
        /*0032*/ 	.byte	0x07
	.zero		1


	//----- nvinfo : EIATTR_EXTERNS
	.align		4
        /*0034*/ 	.byte	0x04, 0x0f
        /*0036*/ 	.short	(.L_37 - .L_36)


	//   ....[0]....
	.align		4
.L_36:
        /*0038*/ 	.word	index@(__assertfail)


	//----- nvinfo : EIATTR_MERCURY_ISA_VERSION
	.align		4
.L_37:
        /*003c*/ 	.byte	0x03, 0x5f
        /*003e*/ 	.short	0x0101


	//----- nvinfo : EIATTR_INT_WARP_WIDE_INSTR_OFFSETS
	.align		4
        /*0040*/ 	.byte	0x04, 0x31
        /*0042*/ 	.short	(.L_39 - .L_38)


	//   ....[0]....
.L_38:
        /*0044*/ 	.word	0x00004850


	//   ....[1]....
        /*0048*/ 	.word	0x00004870


	//   ....[2]....
        /*004c*/ 	.word	0x000048a0


	//   ....[3]....
        /*0050*/ 	.word	0x00005300


	//   ....[4]....
        /*0054*/ 	.word	0x00005370


	//   ....[5]....
        /*0058*/ 	.word	0x000055b0


	//   ....[6]....
        /*005c*/ 	.word	0x000055e0


	//----- nvinfo : EIATTR_COOP_GROUP_MASK_REGIDS
	.align		4
.L_39:
        /*0060*/ 	.byte	0x04, 0x29
        /*0062*/ 	.short	(.L_41 - .L_40)


	//   ....[0]....
.L_40:
        /*0064*/ 	.word	0xffffffff


	//   ....[1]....
        /*0068*/ 	.word	0xffffffff


	//   ....[2]....
        /*006c*/ 	.word	0xffffffff


	//   ....[3]....
        /*0070*/ 	.word	0xffffffff


	//   ....[4]....
        /*0074*/ 	.word	0xffffffff


	//   ....[5]....
        /*0078*/ 	.word	0xffffffff


	//   ....[6]....
        /*007c*/ 	.word	0xffffffff


	//   ....[7]....
        /*0080*/ 	.word	0xffffffff


	//   ....[8]....
        /*0084*/ 	.word	0xffffffff


	//   ....[9]....
        /*0088*/ 	.word	0xffffffff


	//   ....[10]....
        /*008c*/ 	.word	0xffffffff


	//   ....[11]....
        /*0090*/ 	.word	0xffffffff


	//----- nvinfo : EIATTR_COOP_GROUP_INSTR_OFFSETS
	.align		4
.L_41:
        /*0094*/ 	.byte	0x04, 0x28
        /*0096*/ 	.short	(.L_43 - .L_42)


	//   ....[0]....
.L_42:
        /*0098*/ 	.word	0x000000a0


	//   ....[1]....
        /*009c*/ 	.word	0x00000510


	//   ....[2]....
        /*00a0*/ 	.word	0x00000970


	//   ....[3]....
        /*00a4*/ 	.word	0x00000af0


	//   ....[4]....
        /*00a8*/ 	.word	0x00000bf0


	//   ....[5]....
        /*00ac*/ 	.word	0x00000d40


	//   ....[6]....
        /*00b0*/ 	.word	0x000023c0


	//   ....[7]....
        /*00b4*/ 	.word	0x00003cb0


	//   ....[8]....
        /*00b8*/ 	.word	0x00003ec0


	//   ....[9]....
        /*00bc*/ 	.word	0x00003ef0


	//   ....[10]....
        /*00c0*/ 	.word	0x00004730


	//   ....[11]....
        /*00c4*/ 	.word	0x00004970


	//----- nvinfo : EIATTR_VRC_CTA_INIT_COUNT
	.align		4
.L_43:
        /*00c8*/ 	.byte	0x02, 0x4a
        /*00ca*/ 	.byte	0x80
	.zero		1


	//----- nvinfo : EIATTR_SYSCALL_OFFSETS
	.align		4
        /*00cc*/ 	.byte	0x04, 0x46
        /*00ce*/ 	.short	(.L_45 - .L_44)


	//   ....[0]....
.L_44:
        /*00d0*/ 	.word	0x000062c0


	//   ....[1]....
        /*00d4*/ 	.word	0x000063b0


	//   ....[2]....
        /*00d8*/ 	.word	0x00006b90


	//   ....[3]....
        /*00dc*/ 	.word	0x00007500


	//----- nvinfo : EIATTR_MBARRIER_INSTR_OFFSETS
	.align		4
.L_45:
        /*00e0*/ 	.byte	0x04, 0x39
        /*00e2*/ 	.short	(.L_47 - .L_46)


	//   ....[0]....
.L_46:
        /*00e4*/ 	.word	0x00000610
        /*00e8*/ 	.word	0x000000ff
        /*00ec*/ 	.word	0x00000000
        /*00f0*/ 	.short	0x0100
        /*00f2*/ 	.byte	0x05
	.zero		1


	//   ....[1]....
        /*00f4*/ 	.word	0x00000620
        /*00f8*/ 	.word	0x000000ff
        /*00fc*/ 	.word	0x000000d0
        /*0100*/ 	.short	0x0100
        /*0102*/ 	.byte	0x05
	.zero		1


	//   ....[2]....
        /*0104*/ 	.word	0x00000630
        /*0108*/ 	.word	0x000000ff
        /*010c*/ 	.word	0x00000008
        /*0110*/ 	.short	0x0100
        /*0112*/ 	.byte	0x05
	.zero		1


	//   ....[3]....
        /*0114*/ 	.word	0x00000640
        /*0118*/ 	.word	0x000000ff
        /*011c*/ 	.word	0x000000d8
        /*0120*/ 	.short	0x0100
        /*0122*/ 	.byte	0x05
	.zero		1


	//   ....[4]....
        /*0124*/ 	.word	0x00000650
        /*0128*/ 	.word	0x000000ff
        /*012c*/ 	.word	0x00000010
        /*0130*/ 	.short	0x0100
        /*0132*/ 	.byte	0x05
	.zero		1


	//   ....[5]....
        /*0134*/ 	.word	0x00000660
        /*0138*/ 	.word	0x000000ff
        /*013c*/ 	.word	0x000000e0
        /*0140*/ 	.short	0x0100
        /*0142*/ 	.byte	0x05
	.zero		1


	//   ....[6]....
        /*0144*/ 	.word	0x00000670
        /*0148*/ 	.word	0x000000ff
        /*014c*/ 	.word	0x00000018
        /*0150*/ 	.short	0x0100
        /*0152*/ 	.byte	0x05
	.zero		1


	//   ....[7]....
        /*0154*/ 	.word	0x00000680
        /*0158*/ 	.word	0x000000ff
        /*015c*/ 	.word	0x000000e8
        /*0160*/ 	.short	0x0100
        /*0162*/ 	.byte	0x05
	.zero		1


	//   ....[8]....
        /*0164*/ 	.word	0x00000690
        /*0168*/ 	.word	0x000000ff
        /*016c*/ 	.word	0x00000020
        /*0170*/ 	.short	0x0100
        /*0172*/ 	.byte	0x05
	.zero		1


	//   ....[9]....
        /*0174*/ 	.word	0x000006a0
        /*0178*/ 	.word	0x000000ff
        /*017c*/ 	.word	0x000000f0
        /*0180*/ 	.short	0x0100
        /*0182*/ 	.byte	0x05
	.zero		1


	//   ....[10]....
        /*0184*/ 	.word	0x000006b0
        /*0188*/ 	.word	0x000000ff
        /*018c*/ 	.word	0x00000028
        /*0190*/ 	.short	0x0100
        /*0192*/ 	.byte	0x05
	.zero		1


	//   ....[11]....
        /*0194*/ 	.word	0x000006c0
        /*0198*/ 	.word	0x000000ff
        /*019c*/ 	.word	0x000000f8
        /*01a0*/ 	.short	0x0100
        /*01a2*/ 	.byte	0x05
	.zero		1


	//   ....[12]....
        /*01a4*/ 	.word	0x000006d0
        /*01a8*/ 	.word	0x000000ff
        /*01ac*/ 	.word	0x00000030
        /*01b0*/ 	.short	0x0100
        /*01b2*/ 	.byte	0x05
	.zero		1


	//   ....[13]....
        /*01b4*/ 	.word	0x000006e0
        /*01b8*/ 	.word	0x000000ff
        /*01bc*/ 	.word	0x00000100
        /*01c0*/ 	.short	0x0100
        /*01c2*/ 	.byte	0x05
	.zero		1


	//   ....[14]....
        /*01c4*/ 	.word	0x000006f0
        /*01c8*/ 	.word	0x000000ff
        /*01cc*/ 	.word	0x00000038
        /*01d0*/ 	.short	0x0100
        /*01d2*/ 	.byte	0x05
	.zero		1


	//   ....[15]....
        /*01d4*/ 	.word	0x00000700
        /*01d8*/ 	.word	0x000000ff
        /*01dc*/ 	.word	0x00000108
        /*01e0*/ 	.short	0x0100
        /*01e2*/ 	.byte	0x05
	.zero		1


	//   ....[16]....
        /*01e4*/ 	.word	0x00000710
        /*01e8*/ 	.word	0x000000ff
        /*01ec*/ 	.word	0x00000040
        /*01f0*/ 	.short	0x0100
        /*01f2*/ 	.byte	0x05
	.zero		1


	//   ....[17]....
        /*01f4*/ 	.word	0x00000720
        /*01f8*/ 	.word	0x000000ff
        /*01fc*/ 	.word	0x00000110
        /*0200*/ 	.short	0x0100
        /*0202*/ 	.byte	0x05
	.zero		1


	//   ....[18]....
        /*0204*/ 	.word	0x00000730
        /*0208*/ 	.word	0x000000ff
        /*020c*/ 	.word	0x00000048
        /*0210*/ 	.short	0x0100
        /*0212*/ 	.byte	0x05
	.zero		1


	//   ....[19]....
        /*0214*/ 	.word	0x00000740
        /*0218*/ 	.word	0x000000ff
        /*021c*/ 	.word	0x00000118
        /*0220*/ 	.short	0x0100
        /*0222*/ 	.byte	0x05
	.zero		1


	//   ....[20]....
        /*0224*/ 	.word	0x00000750
        /*0228*/ 	.word	0x000000ff
        /*022c*/ 	.word	0x00000050
        /*0230*/ 	.short	0x0100
        /*0232*/ 	.byte	0x05
	.zero		1


	//   ....[21]....
        /*0234*/ 	.word	0x00000760
        /*0238*/ 	.word	0x000000ff
        /*023c*/ 	.word	0x00000120
        /*0240*/ 	.short	0x0100
        /*0242*/ 	.byte	0x05
	.zero		1


	//   ....[22]....
        /*0244*/ 	.word	0x00000770
        /*0248*/ 	.word	0x000000ff
        /*024c*/ 	.word	0x00000058
        /*0250*/ 	.short	0x0100
        /*0252*/ 	.byte	0x05
	.zero		1


	//   ....[23]....
        /*0254*/ 	.word	0x00000780
        /*0258*/ 	.word	0x000000ff
        /*025c*/ 	.word	0x00000128
        /*0260*/ 	.short	0x0100
        /*0262*/ 	.byte	0x05
	.zero		1


	//   ....[24]....
        /*0264*/ 	.word	0x00000790
        /*0268*/ 	.word	0x000000ff
        /*026c*/ 	.word	0x00000060
        /*0270*/ 	.short	0x0100
        /*0272*/ 	.byte	0x05
	.zero		1


	//   ....[25]....
        /*0274*/ 	.word	0x000007a0
        /*0278*/ 	.word	0x000000ff
        /*027c*/ 	.word	0x00000130
        /*0280*/ 	.short	0x0100
        /*0282*/ 	.byte	0x05
	.zero		1


	//   ....[26]....
        /*0284*/ 	.word	0x000007b0
        /*0288*/ 	.word	0x000000ff
        /*028c*/ 	.word	0x00000068
        /*0290*/ 	.short	0x0100
        /*0292*/ 	.byte	0x05
	.zero		1


	//   ....[27]....
        /*0294*/ 	.word	0x000007c0
        /*0298*/ 	.word	0x000000ff
        /*029c*/ 	.word	0x00000138
        /*02a0*/ 	.short	0x0100
        /*02a2*/ 	.byte	0x05
	.zero		1


	//   ....[28]....
        /*02a4*/ 	.word	0x000007d0
        /*02a8*/ 	.word	0x000000ff
        /*02ac*/ 	.word	0x00000070
        /*02b0*/ 	.short	0x0100
        /*02b2*/ 	.byte	0x05
	.zero		1


	//   ....[29]....
        /*02b4*/ 	.word	0x000007e0
        /*02b8*/ 	.word	0x000000ff
        /*02bc*/ 	.word	0x00000140
        /*02c0*/ 	.short	0x0100
        /*02c2*/ 	.byte	0x05
	.zero		1


	//   ....[30]....
        /*02c4*/ 	.word	0x000007f0
        /*02c8*/ 	.word	0x000000ff
        /*02cc*/ 	.word	0x00000078
        /*02d0*/ 	.short	0x0100
        /*02d2*/ 	.byte	0x05
	.zero		1


	//   ....[31]....
        /*02d4*/ 	.word	0x00000800
        /*02d8*/ 	.word	0x000000ff
        /*02dc*/ 	.word	0x00000148
        /*02e0*/ 	.short	0x0100
        /*02e2*/ 	.byte	0x05
	.zero		1


	//   ....[32]....
        /*02e4*/ 	.word	0x00000810
        /*02e8*/ 	.word	0x000000ff
        /*02ec*/ 	.word	0x00000080
        /*02f0*/ 	.short	0x0100
        /*02f2*/ 	.byte	0x05
	.zero		1


	//   ....[33]....
        /*02f4*/ 	.word	0x00000820
        /*02f8*/ 	.word	0x000000ff
        /*02fc*/ 	.word	0x00000150
        /*0300*/ 	.short	0x0100
        /*0302*/ 	.byte	0x05
	.zero		1


	//   ....[34]....
        /*0304*/ 	.word	0x00000830
        /*0308*/ 	.word	0x000000ff
        /*030c*/ 	.word	0x00000088
        /*0310*/ 	.short	0x0100
        /*0312*/ 	.byte	0x05
	.zero		1


	//   ....[35]....
        /*0314*/ 	.word	0x00000840
        /*0318*/ 	.word	0x000000ff
        /*031c*/ 	.word	0x00000158
        /*0320*/ 	.short	0x0100
        /*0322*/ 	.byte	0x05
	.zero		1


	//   ....[36]....
        /*0324*/ 	.word	0x00000850
        /*0328*/ 	.word	0x000000ff
        /*032c*/ 	.word	0x00000090
        /*0330*/ 	.short	0x0100
        /*0332*/ 	.byte	0x05
	.zero		1


	//   ....[37]....
        /*0334*/ 	.word	0x00000860
        /*0338*/ 	.word	0x000000ff
        /*033c*/ 	.word	0x00000160
        /*0340*/ 	.short	0x0100
        /*0342*/ 	.byte	0x05
	.zero		1


	//   ....[38]....
        /*0344*/ 	.word	0x00000870
        /*0348*/ 	.word	0x000000ff
        /*034c*/ 	.word	0x00000098
        /*0350*/ 	.short	0x0100
        /*0352*/ 	.byte	0x05
	.zero		1


	//   ....[39]....
        /*0354*/ 	.word	0x00000880
        /*0358*/ 	.word	0x000000ff
        /*035c*/ 	.word	0x00000168
        /*0360*/ 	.short	0x0100
        /*0362*/ 	.byte	0x05
	.zero		1


	//   ....[40]....
        /*0364*/ 	.word	0x00000890
        /*0368*/ 	.word	0x000000ff
        /*036c*/ 	.word	0x000000a0
        /*0370*/ 	.short	0x0100
        /*0372*/ 	.byte	0x05
	.zero		1


	//   ....[41]....
        /*0374*/ 	.word	0x000008a0
        /*0378*/ 	.word	0x000000ff
        /*037c*/ 	.word	0x00000170
        /*0380*/ 	.short	0x0100
        /*0382*/ 	.byte	0x05
	.zero		1


	//   ....[42]....
        /*0384*/ 	.word	0x000008b0
        /*0388*/ 	.word	0x000000ff
        /*038c*/ 	.word	0x000000a8
        /*0390*/ 	.short	0x0100
        /*0392*/ 	.byte	0x05
	.zero		1


	//   ....[43]....
        /*0394*/ 	.word	0x000008c0
        /*0398*/ 	.word	0x000000ff
        /*039c*/ 	.word	0x00000178
        /*03a0*/ 	.short	0x0100
        /*03a2*/ 	.byte	0x05
	.zero		1


	//   ....[44]....
        /*03a4*/ 	.word	0x000008d0
        /*03a8*/ 	.word	0x000000ff
        /*03ac*/ 	.word	0x000000b0
        /*03b0*/ 	.short	0x0100
        /*03b2*/ 	.byte	0x05
	.zero		1


	//   ....[45]....
        /*03b4*/ 	.word	0x000008e0
        /*03b8*/ 	.word	0x000000ff
        /*03bc*/ 	.word	0x00000180
        /*03c0*/ 	.short	0x0100
        /*03c2*/ 	.byte	0x05
	.zero		1


	//   ....[46]....
        /*03c4*/ 	.word	0x000008f0
        /*03c8*/ 	.word	0x000000ff
        /*03cc*/ 	.word	0x000000b8
        /*03d0*/ 	.short	0x0100
        /*03d2*/ 	.byte	0x05
	.zero		1


	//   ....[47]....
        /*03d4*/ 	.word	0x00000900
        /*03d8*/ 	.word	0x000000ff
        /*03dc*/ 	.word	0x00000188
        /*03e0*/ 	.short	0x0100
        /*03e2*/ 	.byte	0x05
	.zero		1


	//   ....[48]....
        /*03e4*/ 	.word	0x00000910
        /*03e8*/ 	.word	0x000000ff
        /*03ec*/ 	.word	0x000000c0
        /*03f0*/ 	.short	0x0100
        /*03f2*/ 	.byte	0x05
	.zero		1


	//   ....[49]....
        /*03f4*/ 	.word	0x00000920
        /*03f8*/ 	.word	0x000000ff
        /*03fc*/ 	.word	0x00000190
        /*0400*/ 	.short	0x0100
        /*0402*/ 	.byte	0x05
	.zero		1


	//   ....[50]....
        /*0404*/ 	.word	0x00000930
        /*0408*/ 	.word	0x000000ff
        /*040c*/ 	.word	0x000000c8
        /*0410*/ 	.short	0x0100
        /*0412*/ 	.byte	0x05
	.zero		1


	//   ....[51]....
        /*0414*/ 	.word	0x00000940
        /*0418*/ 	.word	0x000000ff
        /*041c*/ 	.word	0x00000198
        /*0420*/ 	.short	0x0100
        /*0422*/ 	.byte	0x05
	.zero		1


	//   ....[52]....
        /*0424*/ 	.word	0x00000a80
        /*0428*/ 	.word	0x000000ff
        /*042c*/ 	.word	0x000001a0
        /*0430*/ 	.short	0x0100
        /*0432*/ 	.byte	0x07
	.zero		1


	//   ....[53]....
        /*0434*/ 	.word	0x00000a90
        /*0438*/ 	.word	0x000000ff
        /*043c*/ 	.word	0x000001b8
        /*0440*/ 	.short	0x0100
        /*0442*/ 	.byte	0x07
	.zero		1


	//   ....[54]....
        /*0444*/ 	.word	0x00000aa0
        /*0448*/ 	.word	0x000000ff
        /*044c*/ 	.word	0x000001a8
        /*0450*/ 	.short	0x0100
        /*0452*/ 	.byte	0x07
	.zero		1


	//   ....[55]....
        /*0454*/ 	.word	0x00000ab0
        /*0458*/ 	.word	0x000000ff
        /*045c*/ 	.word	0x000001c0
        /*0460*/ 	.short	0x0100
        /*0462*/ 	.byte	0x07
	.zero		1


	//   ....[56]....
        /*0464*/ 	.word	0x00000ac0
        /*0468*/ 	.word	0x000000ff
        /*046c*/ 	.word	0x000001b0
        /*0470*/ 	.short	0x0100
        /*0472*/ 	.byte	0x07
	.zero		1


	//   ....[57]....
        /*0474*/ 	.word	0x00000ad0
        /*0478*/ 	.word	0x000000ff
        /*047c*/ 	.word	0x000001c8
        /*0480*/ 	.short	0x0100
        /*0482*/ 	.byte	0x07
	.zero		1


	//   ....[58]....
        /*0484*/ 	.word	0x00000bc0
        /*0488*/ 	.word	0x000000ff
        /*048c*/ 	.word	0x000001d0
        /*0490*/ 	.short	0x0100
        /*0492*/ 	.byte	0x05
	.zero		1


	//   ....[59]....
        /*0494*/ 	.word	0x00000bd0
        /*0498*/ 	.word	0x000000ff
        /*049c*/ 	.word	0x000001d8
        /*04a0*/ 	.short	0x0100
        /*04a2*/ 	.byte	0x05
	.zero		1


	//   ....[60]....
        /*04a4*/ 	.word	0x00000d10
        /*04a8*/ 	.word	0x000000ff
        /*04ac*/ 	.word	0x000001e0
        /*04b0*/ 	.short	0x0100
        /*04b2*/ 	.byte	0x05
	.zero		1


	//   ....[61]....
        /*04b4*/ 	.word	0x00000d20
        /*04b8*/ 	.word	0x000000ff
        /*04bc*/ 	.word	0x000001e8
        /*04c0*/ 	.short	0x0100
        /*04c2*/ 	.byte	0x05
	.zero		1


	//   ....[62]....
        /*04c4*/ 	.word	0x00000e50
        /*04c8*/ 	.word	0x000000ff
        /*04cc*/ 	.word	0x000001f0
        /*04d0*/ 	.short	0x0100
        /*04d2*/ 	.byte	0x07
	.zero		1


	//   ....[63]....
        /*04d4*/ 	.word	0x00000e60
        /*04d8*/ 	.word	0x000000ff
        /*04dc*/ 	.word	0x00000200
        /*04e0*/ 	.short	0x0100
        /*04e2*/ 	.byte	0x07
	.zero		1


	//   ....[64]....
        /*04e4*/ 	.word	0x00000e70
        /*04e8*/ 	.word	0x000000ff
        /*04ec*/ 	.word	0x000001f8
        /*04f0*/ 	.short	0x0100
        /*04f2*/ 	.byte	0x07
	.zero		1


	//   ....[65]....
        /*04f4*/ 	.word	0x00000e80
        /*04f8*/ 	.word	0x000000ff
        /*04fc*/ 	.word	0x00000208
        /*0500*/ 	.short	0x0100
        /*0502*/ 	.byte	0x07
	.zero		1


	//   ....[66]....
        /*0504*/ 	.word	0x000017c0
        /*0508*/ 	.word	0x000000ff
        /*050c*/ 	.word	0x000000d0
        /*0510*/ 	.short	0x010a
        /*0512*/ 	.byte	0x04
	.zero		1


	//   ....[67]....
        /*0514*/ 	.word	0x00001a80
        /*0518*/ 	.word	0x000000ff
        /*051c*/ 	.word	0x000000d0
        /*0520*/ 	.short	0x010a
        /*0522*/ 	.byte	0x09
	.zero		1


	//   ....[68]....
        /*0524*/ 	.word	0x00001bf0
        /*0528*/ 	.word	0x000000ff
        /*052c*/ 	.word	0x000000d0
        /*0530*/ 	.short	0x010a
        /*0532*/ 	.byte	0x08
	.zero		1


	//   ....[69]....
        /*0534*/ 	.word	0x00001da0
        /*0538*/ 	.word	0x000000ff
        /*053c*/ 	.word	0x000001d8
        /*0540*/ 	.short	0x0101
        /*0542*/ 	.byte	0x16
	.zero		1


	//   ....[70]....
        /*0544*/ 	.word	0x00001dd0
        /*0548*/ 	.word	0x000000ff
        /*054c*/ 	.word	0x000000d0
        /*0550*/ 	.short	0x010a
        /*0552*/ 	.byte	0x04
	.zero		1


	//   ....[71]....
        /*0554*/ 	.word	0x00002070
        /*0558*/ 	.word	0x000000ff
        /*055c*/ 	.word	0x000000d0
        /*0560*/ 	.short	0x010a
        /*0562*/ 	.byte	0x09
	.zero		1


	//   ....[72]....
        /*0564*/ 	.word	0x000021e0
        /*0568*/ 	.word	0x000000ff
        /*056c*/ 	.word	0x000000d0
        /*0570*/ 	.short	0x010a
        /*0572*/ 	.byte	0x08
	.zero		1


	//   ....[73]....
        /*0574*/ 	.word	0x000023d0
        /*0578*/ 	.word	0x000000ff
        /*057c*/ 	.word	0x000001e0
        /*0580*/ 	.short	0x010a
        /*0582*/ 	.byte	0x16
	.zero		1


	//   ....[74]....
        /*0584*/ 	.word	0x00002490
        /*0588*/ 	.word	0x000000ff
        /*058c*/ 	.word	0x00000000
        /*0590*/ 	.short	0x0101
        /*0592*/ 	.byte	0x04
	.zero		1


	//   ....[75]....
        /*0594*/ 	.word	0x00002990
        /*0598*/ 	.word	0x000000ff
        /*059c*/ 	.word	0x00000000
        /*05a0*/ 	.short	0x010a
        /*05a2*/ 	.byte	0x04
	.zero		1


	//   ....[76]....
        /*05a4*/ 	.word	0x00002a30
        /*05a8*/ 	.word	0x000000ff
        /*05ac*/ 	.word	0x00000000
        /*05b0*/ 	.short	0x010a
        /*05b2*/ 	.byte	0x04
	.zero		1


	//   ....[77]....
        /*05b4*/ 	.word	0x00002ad0
        /*05b8*/ 	.word	0x000000ff
        /*05bc*/ 	.word	0x00000000
        /*05c0*/ 	.short	0x010a
        /*05c2*/ 	.byte	0x04
	.zero		1


	//   ....[78]....
        /*05c4*/ 	.word	0x00002b70
        /*05c8*/ 	.word	0x000000ff
        /*05cc*/ 	.word	0x00000000
        /*05d0*/ 	.short	0x010a
        /*05d2*/ 	.byte	0x04
	.zero		1


	//   ....[79]....
        /*05d4*/ 	.word	0x00002c10
        /*05d8*/ 	.word	0x000000ff
        /*05dc*/ 	.word	0x00000000
        /*05e0*/ 	.short	0x010a
        /*05e2*/ 	.byte	0x04
	.zero		1


	//   ....[80]....
        /*05e4*/ 	.word	0x00002cb0
        /*05e8*/ 	.word	0x000000ff
        /*05ec*/ 	.word	0x00000000
        /*05f0*/ 	.short	0x010a
        /*05f2*/ 	.byte	0x04
	.zero		1


	//   ....[81]....
        /*05f4*/ 	.word	0x00002d50
        /*05f8*/ 	.word	0x000000ff
        /*05fc*/ 	.word	0x00000000
        /*0600*/ 	.short	0x010a
        /*0602*/ 	.byte	0x04
	.zero		1


	//   ....[82]....
        /*0604*/ 	.word	0x00002df0
        /*0608*/ 	.word	0x000000ff
        /*060c*/ 	.word	0x00000000
        /*0610*/ 	.short	0x010a
        /*0612*/ 	.byte	0x04
	.zero		1


	//   ....[83]....
        /*0614*/ 	.word	0x00002e90
        /*0618*/ 	.word	0x000000ff
        /*061c*/ 	.word	0x00000000
        /*0620*/ 	.short	0x010a
        /*0622*/ 	.byte	0x04
	.zero		1


	//   ....[84]....
        /*0624*/ 	.word	0x00002f30
        /*0628*/ 	.word	0x000000ff
        /*062c*/ 	.word	0x00000000
        /*0630*/ 	.short	0x010a
        /*0632*/ 	.byte	0x04
	.zero		1


	//   ....[85]....
        /*0634*/ 	.word	0x00002fd0
        /*0638*/ 	.word	0x000000ff
        /*063c*/ 	.word	0x00000000
        /*0640*/ 	.short	0x010a
        /*0642*/ 	.byte	0x04
	.zero		1


	//   ....[86]....
        /*0644*/ 	.word	0x00003070
        /*0648*/ 	.word	0x000000ff
        /*064c*/ 	.word	0x00000000
        /*0650*/ 	.short	0x010a
        /*0652*/ 	.byte	0x04
	.zero		1


	//   ....[87]....
        /*0654*/ 	.word	0x00003110
        /*0658*/ 	.word	0x000000ff
        /*065c*/ 	.word	0x00000000
        /*0660*/ 	.short	0x010a
        /*0662*/ 	.byte	0x04
	.zero		1


	//   ....[88]....
        /*0664*/ 	.word	0x000031b0
        /*0668*/ 	.word	0x000000ff
        /*066c*/ 	.word	0x00000000
        /*0670*/ 	.short	0x010a
        /*0672*/ 	.byte	0x04
	.zero		1


	//   ....[89]....
        /*0674*/ 	.word	0x00003250
        /*0678*/ 	.word	0x000000ff
        /*067c*/ 	.word	0x00000000
        /*0680*/ 	.short	0x010a
        /*0682*/ 	.byte	0x04
	.zero		1


	//   ....[90]....
        /*0684*/ 	.word	0x000032f0
        /*0688*/ 	.word	0x000000ff
        /*068c*/ 	.word	0x00000000
        /*0690*/ 	.short	0x010a
        /*0692*/ 	.byte	0x04
	.zero		1


	//   ....[91]....
        /*0694*/ 	.word	0x00003390
        /*0698*/ 	.word	0x000000ff
        /*069c*/ 	.word	0x00000000
        /*06a0*/ 	.short	0x010a
        /*06a2*/ 	.byte	0x04
	.zero		1


	//   ....[92]....
        /*06a4*/ 	.word	0x00003430
        /*06a8*/ 	.word	0x000000ff
        /*06ac*/ 	.word	0x00000000
        /*06b0*/ 	.short	0x010a
        /*06b2*/ 	.byte	0x04
	.zero		1


	//   ....[93]....
        /*06b4*/ 	.word	0x000034d0
        /*06b8*/ 	.word	0x000000ff
        /*06bc*/ 	.word	0x00000000
        /*06c0*/ 	.short	0x010a
        /*06c2*/ 	.byte	0x04
	.zero		1


	//   ....[94]....
        /*06c4*/ 	.word	0x00003570
        /*06c8*/ 	.word	0x000000ff
        /*06cc*/ 	.word	0x00000000
        /*06d0*/ 	.short	0x010a
        /*06d2*/ 	.byte	0x04
	.zero		1


	//   ....[95]....
        /*06d4*/ 	.word	0x00003610
        /*06d8*/ 	.word	0x000000ff
        /*06dc*/ 	.word	0x00000000
        /*06e0*/ 	.short	0x010a
        /*06e2*/ 	.byte	0x04
	.zero		1


	//   ....[96]....
        /*06e4*/ 	.word	0x000036b0
        /*06e8*/ 	.word	0x000000ff
        /*06ec*/ 	.word	0x00000000
        /*06f0*/ 	.short	0x010a
        /*06f2*/ 	.byte	0x04
	.zero		1


	//   ....[97]....
        /*06f4*/ 	.word	0x00003750
        /*06f8*/ 	.word	0x000000ff
        /*06fc*/ 	.word	0x00000000
        /*0700*/ 	.short	0x010a
        /*0702*/ 	.byte	0x04
	.zero		1


	//   ....[98]....
        /*0704*/ 	.word	0x000037f0
        /*0708*/ 	.word	0x000000ff
        /*070c*/ 	.word	0x00000000
        /*0710*/ 	.short	0x010a
        /*0712*/ 	.byte	0x04
	.zero		1


	//   ....[99]....
        /*0714*/ 	.word	0x00003890
        /*0718*/ 	.word	0x000000ff
        /*071c*/ 	.word	0x00000000
        /*0720*/ 	.short	0x010a
        /*0722*/ 	.byte	0x04
	.zero		1


	//   ....[100]....
        /*0724*/ 	.word	0x00003940
        /*0728*/ 	.word	0x00000000
        /*072c*/ 	.word	0x00000000
        /*0730*/ 	.short	0x010a
        /*0732*/ 	.byte	0xff
	.zero		1


	//   ....[101]....
        /*0734*/ 	.word	0x00003a70
        /*0738*/ 	.word	0x000000ff
        /*073c*/ 	.word	0x000001e8
        /*0740*/ 	.short	0x010a
        /*0742*/ 	.byte	0x2d
	.zero		1


	//   ....[102]....
        /*0744*/ 	.word	0x00003b10
        /*0748*/ 	.word	0x000000ff
        /*074c*/ 	.word	0x000001e0
        /*0750*/ 	.short	0x010a
        /*0752*/ 	.byte	0x2d
	.zero		1


	//   ....[103]....
        /*0754*/ 	.word	0x00003bb0
        /*0758*/ 	.word	0x000000ff
        /*075c*/ 	.word	0x00000000
        /*0760*/ 	.short	0x0101
        /*0762*/ 	.byte	0x06
	.zero		1


	//   ....[104]....
        /*0764*/ 	.word	0x00003bf0
        /*0768*/ 	.word	0x000000ff
        /*076c*/ 	.word	0x000001e8
        /*0770*/ 	.short	0x0106
        /*0772*/ 	.byte	0x2d
	.zero		1


	//   ....[105]....
        /*0774*/ 	.word	0x00003c30
        /*0778*/ 	.word	0x00000000
        /*077c*/ 	.word	0x000001e8
        /*0780*/ 	.short	0x010a
        /*0782*/ 	.byte	0xff
	.zero		1


	//   ....[106]....
        /*0784*/ 	.word	0x00004140
        /*0788*/ 	.word	0x000000ff
        /*078c*/ 	.word	0x000001e0
        /*0790*/ 	.short	0x010a
        /*0792*/ 	.byte	0x06
	.zero		1


	//   ....[107]....
        /*0794*/ 	.word	0x000041f0
        /*0798*/ 	.word	0x000000ff
        /*079c*/ 	.word	0x00000000
        /*07a0*/ 	.short	0x0101
        /*07a2*/ 	.byte	0x05
	.zero		1


	//   ....[108]....
        /*07a4*/ 	.word	0x00004200
        /*07a8*/ 	.word	0x000000ff
        /*07ac*/ 	.word	0x00000200
        /*07b0*/ 	.short	0x010a
        /*07b2*/ 	.byte	0x08
	.zero		1


	//   ....[109]....
        /*07b4*/ 	.word	0x00004290
        /*07b8*/ 	.word	0x000000ff
        /*07bc*/ 	.word	0x00000000
        /*07c0*/ 	.short	0x010a
        /*07c2*/ 	.byte	0x04
	.zero		1


	//   ....[110]....
        /*07c4*/ 	.word	0x00004300
        /*07c8*/ 	.word	0x000000ff
        /*07cc*/ 	.word	0x00000000
        /*07d0*/ 	.short	0x010a
        /*07d2*/ 	.byte	0x07
	.zero		1


	//   ....[111]....
        /*07d4*/ 	.word	0x00004430
        /*07d8*/ 	.word	0x000000ff
        /*07dc*/ 	.word	0x00000000
        /*07e0*/ 	.short	0x010a
        /*07e2*/ 	.byte	0x04
	.zero		1


	//   ....[112]....
        /*07e4*/ 	.word	0x00004680
        /*07e8*/ 	.word	0x000000ff
        /*07ec*/ 	.word	0x00000000
        /*07f0*/ 	.short	0x010a
        /*07f2*/ 	.byte	0x05
	.zero		1


	//   ....[113]....
        /*07f4*/ 	.word	0x00004710
        /*07f8*/ 	.word	0x000000ff
        /*07fc*/ 	.word	0x00000000
        /*0800*/ 	.short	0x010a
        /*0802*/ 	.byte	0x07
	.zero		1


	//   ....[114]....
        /*0804*/ 	.word	0x00004bb0
        /*0808*/ 	.word	0x000000ff
        /*080c*/ 	.word	0x000001e0
        /*0810*/ 	.short	0x010a
        /*0812*/ 	.byte	0x07
	.zero		1


	//   ....[115]....
        /*0814*/ 	.word	0x00004c50
        /*0818*/ 	.word	0x000000ff
        /*081c*/ 	.word	0x00000000
        /*0820*/ 	.short	0x0101
        /*0822*/ 	.byte	0x06
	.zero		1


	//   ....[116]....
        /*0824*/ 	.word	0x00004f70
        /*0828*/ 	.word	0x000000ff
        /*082c*/ 	.word	0x000001d8
        /*0830*/ 	.short	0x010a
        /*0832*/ 	.byte	0x07
	.zero		1


	//   ....[117]....
        /*0834*/ 	.word	0x00005190
        /*0838*/ 	.word	0x000000ff
        /*083c*/ 	.word	0x000001b8
        /*0840*/ 	.short	0x010a
        /*0842*/ 	.byte	0x11
	.zero		1


	//   ....[118]....
        /*0844*/ 	.word	0x00005490
        /*0848*/ 	.word	0x000000ff
        /*084c*/ 	.word	0x000001a0
        /*0850*/ 	.short	0x010b
        /*0852*/ 	.byte	0x11
	.zero		1


	//   ....[119]....
        /*0854*/ 	.word	0x00005510
        /*0858*/ 	.word	0x000000ff
        /*085c*/ 	.word	0x00000000
        /*0860*/ 	.short	0x0101
        /*0862*/ 	.byte	0x13
	.zero		1


	//   ....[120]....
        /*0864*/ 	.word	0x00005540
        /*0868*/ 	.word	0x000000ff
        /*086c*/ 	.word	0x000001b8
        /*0870*/ 	.short	0x010a
        /*0872*/ 	.byte	0x0e
	.zero		1


	//   ....[121]....
        /*0874*/ 	.word	0x00005740
        /*0878*/ 	.word	0x000000ff
        /*087c*/ 	.word	0x000001a0
        /*0880*/ 	.short	0x010b
        /*0882*/ 	.byte	0x0e
	.zero		1


	//   ....[122]....
        /*0884*/ 	.word	0x00005760
        /*0888*/ 	.word	0x000000ff
        /*088c*/ 	.word	0x00000000
        /*0890*/ 	.short	0x0101
        /*0892*/ 	.byte	0x12
	.zero		1


	//   ....[123]....
        /*0894*/ 	.word	0x000057c0
        /*0898*/ 	.word	0x000000ff
        /*089c*/ 	.word	0x00000000
        /*08a0*/ 	.short	0x010a
        /*08a2*/ 	.byte	0x04
	.zero		1


	//   ....[124]....
        /*08a4*/ 	.word	0x00005880
        /*08a8*/ 	.word	0x00000002
        /*08ac*/ 	.word	0x00000000
        /*08b0*/ 	.short	0x010a
        /*08b2*/ 	.byte	0xff
	.zero		1


	//   ....[125]....
        /*08b4*/ 	.word	0x00005900
        /*08b8*/ 	.word	0x00000000
        /*08bc*/ 	.word	0x00000000
        /*08c0*/ 	.short	0x010a
        /*08c2*/ 	.byte	0xff
	.zero		1


	//   ....[126]....
        /*08c4*/ 	.word	0x00005ca0
        /*08c8*/ 	.word	0x000000ff
        /*08cc*/ 	.word	0x000001e0
        /*08d0*/ 	.short	0x010a
        /*08d2*/ 	.byte	0x34
	.zero		1


	//   ....[127]....
        /*08d4*/ 	.word	0x00005dc0
        /*08d8*/ 	.word	0x000000ff
        /*08dc*/ 	.word	0x00000000
        /*08e0*/ 	.short	0x0101
        /*08e2*/ 	.byte	0x04
	.zero		1


	//   ....[128]....
        /*08e4*/ 	.word	0x00006780
        /*08e8*/ 	.word	0x00000000
        /*08ec*/ 	.word	0x000001a0
        /*08f0*/ 	.short	0x010a
        /*08f2*/ 	.byte	0xff
	.zero		1


	//   ....[129]....
        /*08f4*/ 	.word	0x00006830
        /*08f8*/ 	.word	0x00000054
        /*08fc*/ 	.word	0x000001f0
        /*0900*/ 	.short	0x010a
        /*0902*/ 	.byte	0xff
	.zero		1


	//   ....[130]....
        /*0904*/ 	.word	0x000068d0
        /*0908*/ 	.word	0x00000000
        /*090c*/ 	.word	0x000001a0
        /*0910*/ 	.short	0x010a
        /*0912*/ 	.byte	0xff
	.zero		1


	//   ....[131]....
        /*0914*/ 	.word	0x00006a70
        /*0918*/ 	.word	0x00000054
        /*091c*/ 	.word	0x000001f0
        /*0920*/ 	.short	0x010a
        /*0922*/ 	.byte	0xff
	.zero		1


	//   ....[132]....
        /*0924*/ 	.word	0x00007260
        /*0928*/ 	.word	0x00000000
        /*092c*/ 	.word	0x00000000
        /*0930*/ 	.short	0x0101
        /*0932*/ 	.byte	0xff
	.zero		1


	//   ....[133]....
        /*0934*/ 	.word	0x00007270
        /*0938*/ 	.word	0x00000003
        /*093c*/ 	.word	0x000001a0
        /*0940*/ 	.short	0x010a
        /*0942*/ 	.byte	0xff
	.zero		1


	//   ....[134]....
        /*0944*/ 	.word	0x00007330
        /*0948*/ 	.word	0x00000003
        /*094c*/ 	.word	0x000001a0
        /*0950*/ 	.short	0x010a
        /*0952*/ 	.byte	0xff
	.zero		1


	//   ....[135]....
        /*0954*/ 	.word	0x00007670
        /*0958*/ 	.word	0x000000ff
        /*095c*/ 	.word	0x00000000
        /*0960*/ 	.short	0x0101
        /*0962*/ 	.byte	0x05
	.zero		1


	//   ....[136]....
        /*0964*/ 	.word	0x00007c60
        /*0968*/ 	.word	0x00000002
        /*096c*/ 	.word	0x00000000
        /*0970*/ 	.short	0x0101
        /*0972*/ 	.byte	0xff
	.zero		1


	//   ....[137]....
        /*0974*/ 	.word	0x00007ea0
        /*0978*/ 	.word	0x000000ff
        /*097c*/ 	.word	0x00000000
        /*0980*/ 	.short	0x0101
        /*0982*/ 	.byte	0x04
	.zero		1


	//   ....[138]....
        /*0984*/ 	.word	0x00007ed0
        /*0988*/ 	.word	0x00000002
        /*098c*/ 	.word	0x000000d0
        /*0990*/ 	.short	0x010a
        /*0992*/ 	.byte	0xff
	.zero		1


	//   ....[139]....
        /*0994*/ 	.word	0x00007f30
        /*0998*/ 	.word	0x00000002
        /*099c*/ 	.word	0x000000d0
        /*09a0*/ 	.short	0x010a
        /*09a2*/ 	.byte	0xff
	.zero		1


	//   ....[140]....
        /*09a4*/ 	.word	0x00007f90
        /*09a8*/ 	.word	0x00000002
        /*09ac*/ 	.word	0x000001e0
        /*09b0*/ 	.short	0x010a
        /*09b2*/ 	.byte	0xff
	.zero		1


	//   ....[141]....
        /*09b4*/ 	.word	0x00007ff0
        /*09b8*/ 	.word	0x00000000
        /*09bc*/ 	.word	0x00000000
        /*09c0*/ 	.short	0x010a
        /*09c2*/ 	.byte	0xff
	.zero		1


	//   ....[142]....
        /*09c4*/ 	.word	0x00008050
        /*09c8*/ 	.word	0x00000000
        /*09cc*/ 	.word	0x00000000
        /*09d0*/ 	.short	0x010a
        /*09d2*/ 	.byte	0xff
	.zero		1


	//   ....[143]....
        /*09d4*/ 	.word	0x000080b0
        /*09d8*/ 	.word	0x00000000
        /*09dc*/ 	.word	0x00000000
        /*09e0*/ 	.short	0x010a
        /*09e2*/ 	.byte	0xff
	.zero		1


	//   ....[144]....
        /*09e4*/ 	.word	0x00008110
        /*09e8*/ 	.word	0x00000000
        /*09ec*/ 	.word	0x00000000
        /*09f0*/ 	.short	0x010a
        /*09f2*/ 	.byte	0xff
	.zero		1


	//   ....[145]....
        /*09f4*/ 	.word	0x00008170
        /*09f8*/ 	.word	0x00000000
        /*09fc*/ 	.word	0x00000000
        /*0a00*/ 	.short	0x010a
        /*0a02*/ 	.byte	0xff
	.zero		1


	//   ....[146]....
        /*0a04*/ 	.word	0x000081d0
        /*0a08*/ 	.word	0x00000000
        /*0a0c*/ 	.word	0x00000000
        /*0a10*/ 	.short	0x010a
        /*0a12*/ 	.byte	0xff
	.zero		1


	//   ....[147]....
        /*0a14*/ 	.word	0x00008230
        /*0a18*/ 	.word	0x00000000
        /*0a1c*/ 	.word	0x00000000
        /*0a20*/ 	.short	0x010a
        /*0a22*/ 	.byte	0xff
	.zero		1


	//   ....[148]....
        /*0a24*/ 	.word	0x00008290
        /*0a28*/ 	.word	0x00000000
        /*0a2c*/ 	.word	0x00000000
        /*0a30*/ 	.short	0x010a
        /*0a32*/ 	.byte	0xff
	.zero		1


	//   ....[149]....
        /*0a34*/ 	.word	0x000082f0
        /*0a38*/ 	.word	0x00000000
        /*0a3c*/ 	.word	0x00000000
        /*0a40*/ 	.short	0x010a
        /*0a42*/ 	.byte	0xff
	.zero		1


	//   ....[150]....
        /*0a44*/ 	.word	0x00008350
        /*0a48*/ 	.word	0x00000000
        /*0a4c*/ 	.word	0x00000000
        /*0a50*/ 	.short	0x010a
        /*0a52*/ 	.byte	0xff
	.zero		1


	//   ....[151]....
        /*0a54*/ 	.word	0x000083b0
        /*0a58*/ 	.word	0x00000000
        /*0a5c*/ 	.word	0x00000000
        /*0a60*/ 	.short	0x010a
        /*0a62*/ 	.byte	0xff
	.zero		1


	//   ....[152]....
        /*0a64*/ 	.word	0x00008410
        /*0a68*/ 	.word	0x00000000
        /*0a6c*/ 	.word	0x00000000
        /*0a70*/ 	.short	0x010a
        /*0a72*/ 	.byte	0xff
	.zero		1


	//   ....[153]....
        /*0a74*/ 	.word	0x00008470
        /*0a78*/ 	.word	0x00000000
        /*0a7c*/ 	.word	0x00000000
        /*0a80*/ 	.short	0x010a
        /*0a82*/ 	.byte	0xff
	.zero		1


	//   ....[154]....
        /*0a84*/ 	.word	0x000084d0
        /*0a88*/ 	.word	0x00000000
        /*0a8c*/ 	.word	0x00000000
        /*0a90*/ 	.short	0x010a
        /*0a92*/ 	.byte	0xff
	.zero		1


	//   ....[155]....
        /*0a94*/ 	.word	0x00008530
        /*0a98*/ 	.word	0x00000000
        /*0a9c*/ 	.word	0x00000000
        /*0aa0*/ 	.short	0x010a
        /*0aa2*/ 	.byte	0xff
	.zero		1


	//   ....[156]....
        /*0aa4*/ 	.word	0x00008590
        /*0aa8*/ 	.word	0x00000000
        /*0aac*/ 	.word	0x00000000
        /*0ab0*/ 	.short	0x010a
        /*0ab2*/ 	.byte	0xff
	.zero		1


	//   ....[157]....
        /*0ab4*/ 	.word	0x000085f0
        /*0ab8*/ 	.word	0x00000000
        /*0abc*/ 	.word	0x00000000
        /*0ac0*/ 	.short	0x010a
        /*0ac2*/ 	.byte	0xff
	.zero		1


	//   ....[158]....
        /*0ac4*/ 	.word	0x00008650
        /*0ac8*/ 	.word	0x00000000
        /*0acc*/ 	.word	0x00000000
        /*0ad0*/ 	.short	0x010a
        /*0ad2*/ 	.byte	0xff
	.zero		1


	//   ....[159]....
        /*0ad4*/ 	.word	0x000086b0
        /*0ad8*/ 	.word	0x00000000
        /*0adc*/ 	.word	0x00000000
        /*0ae0*/ 	.short	0x010a
        /*0ae2*/ 	.byte	0xff
	.zero		1


	//   ....[160]....
        /*0ae4*/ 	.word	0x00008710
        /*0ae8*/ 	.word	0x00000000
        /*0aec*/ 	.word	0x00000000
        /*0af0*/ 	.short	0x010a
        /*0af2*/ 	.byte	0xff
	.zero		1


	//   ....[161]....
        /*0af4*/ 	.word	0x00008770
        /*0af8*/ 	.word	0x00000000
        /*0afc*/ 	.word	0x00000000
        /*0b00*/ 	.short	0x010a
        /*0b02*/ 	.byte	0xff
	.zero		1


	//   ....[162]....
        /*0b04*/ 	.word	0x000087d0
        /*0b08*/ 	.word	0x00000000
        /*0b0c*/ 	.word	0x00000000
        /*0b10*/ 	.short	0x010a
        /*0b12*/ 	.byte	0xff
	.zero		1


	//   ....[163]....
        /*0b14*/ 	.word	0x00008830
        /*0b18*/ 	.word	0x00000000
        /*0b1c*/ 	.word	0x00000000
        /*0b20*/ 	.short	0x010a
        /*0b22*/ 	.byte	0xff
	.zero		1


	//   ....[164]....
        /*0b24*/ 	.word	0x00008890
        /*0b28*/ 	.word	0x00000000
        /*0b2c*/ 	.word	0x00000000
        /*0b30*/ 	.short	0x010a
        /*0b32*/ 	.byte	0xff
	.zero		1


	//   ....[165]....
        /*0b34*/ 	.word	0x000088f0
        /*0b38*/ 	.word	0x00000000
        /*0b3c*/ 	.word	0x00000000
        /*0b40*/ 	.short	0x010a
        /*0b42*/ 	.byte	0xff
	.zero		1


	//   ....[166]....
        /*0b44*/ 	.word	0x00008950
        /*0b48*/ 	.word	0x00000004
        /*0b4c*/ 	.word	0x000001e8
        /*0b50*/ 	.short	0x010a
        /*0b52*/ 	.byte	0xff
	.zero		1


	//   ....[167]....
        /*0b54*/ 	.word	0x000089b0
        /*0b58*/ 	.word	0x00000004
        /*0b5c*/ 	.word	0x000001e0
        /*0b60*/ 	.short	0x010a
        /*0b62*/ 	.byte	0xff
	.zero		1


	//   ....[168]....
        /*0b64*/ 	.word	0x00008a10
        /*0b68*/ 	.word	0x00000000
        /*0b6c*/ 	.word	0x000001e0
        /*0b70*/ 	.short	0x010a
        /*0b72*/ 	.byte	0xff
	.zero		1


	//   ....[169]....
        /*0b74*/ 	.word	0x00008a70
        /*0b78*/ 	.word	0x00000005
        /*0b7c*/ 	.word	0x00000200
        /*0b80*/ 	.short	0x010a
        /*0b82*/ 	.byte	0xff
	.zero		1


	//   ....[170]....
        /*0b84*/ 	.word	0x00008ad0
        /*0b88*/ 	.word	0x00000000
        /*0b8c*/ 	.word	0x00000000
        /*0b90*/ 	.short	0x010a
        /*0b92*/ 	.byte	0xff
	.zero		1


	//   ....[171]....
        /*0b94*/ 	.word	0x00008b30
        /*0b98*/ 	.word	0x00000000
        /*0b9c*/ 	.word	0x00000000
        /*0ba0*/ 	.short	0x010a
        /*0ba2*/ 	.byte	0xff
	.zero		1


	//   ....[172]....
        /*0ba4*/ 	.word	0x00008b90
        /*0ba8*/ 	.word	0x00000000
        /*0bac*/ 	.word	0x00000000
        /*0bb0*/ 	.short	0x010a
        /*0bb2*/ 	.byte	0xff
	.zero		1


	//   ....[173]....
        /*0bb4*/ 	.word	0x00008bf0
        /*0bb8*/ 	.word	0x00000000
        /*0bbc*/ 	.word	0x000001e0
        /*0bc0*/ 	.short	0x010a
        /*0bc2*/ 	.byte	0xff
	.zero		1


	//   ....[174]....
        /*0bc4*/ 	.word	0x00008c50
        /*0bc8*/ 	.word	0x00000000
        /*0bcc*/ 	.word	0x000001d8
        /*0bd0*/ 	.short	0x010a
        /*0bd2*/ 	.byte	0xff
	.zero		1


	//   ....[175]....
        /*0bd4*/ 	.word	0x00008cb0
        /*0bd8*/ 	.word	0x00000003
        /*0bdc*/ 	.word	0x000001b8
        /*0be0*/ 	.short	0x010a
        /*0be2*/ 	.byte	0xff
	.zero		1


	//   ....[176]....
        /*0be4*/ 	.word	0x00008d10
        /*0be8*/ 	.word	0x00000003
        /*0bec*/ 	.word	0x000001b8
        /*0bf0*/ 	.short	0x010a
        /*0bf2*/ 	.byte	0xff
	.zero		1


	//   ....[177]....
        /*0bf4*/ 	.word	0x00008d70
        /*0bf8*/ 	.word	0x00000000
        /*0bfc*/ 	.word	0x00000000
        /*0c00*/ 	.short	0x010a
        /*0c02*/ 	.byte	0xff
	.zero		1


	//   ....[178]....
        /*0c04*/ 	.word	0x00008dc0
        /*0c08*/ 	.word	0x00000002
        /*0c0c*/ 	.word	0x00000000
        /*0c10*/ 	.short	0x010a
        /*0c12*/ 	.byte	0xff
	.zero		1


	//   ....[179]....
        /*0c14*/ 	.word	0x00008e20
        /*0c18*/ 	.word	0x00000000
        /*0c1c*/ 	.word	0x000001e0
        /*0c20*/ 	.short	0x010a
        /*0c22*/ 	.byte	0xff
	.zero		1


	//   ....[180]....
        /*0c24*/ 	.word	0x00008e70
        /*0c28*/ 	.word	0x00000000
        /*0c2c*/ 	.word	0x000001a0
        /*0c30*/ 	.short	0x010a
        /*0c32*/ 	.byte	0xff
	.zero		1


	//   ....[181]....
        /*0c34*/ 	.word	0x00008ec0
        /*0c38*/ 	.word	0x00000054
        /*0c3c*/ 	.word	0x000001f0
        /*0c40*/ 	.short	0x010a
        /*0c42*/ 	.byte	0xff
	.zero		1


	//   ....[182]....
        /*0c44*/ 	.word	0x00008f10
        /*0c48*/ 	.word	0x00000003
        /*0c4c*/ 	.word	0x000001a0
        /*0c50*/ 	.short	0x010a
        /*0c52*/ 	.byte	0xff
	.zero		1


	//----- nvinfo : EIATTR_NUM_MBARRIERS
	.align		4
.L_47:
        /*0c54*/ 	.byte	0x03, 0x38
        /*0c56*/ 	.short	0x0042


	//----- nvinfo : EIATTR_EXIT_INSTR_OFFSETS
	.align		4
        /*0c58*/ 	.byte	0x04, 0x1c
        /*0c5a*/ 	.short	(.L_49 - .L_48)


	//   ....[0]....
.L_48:
        /*0c5c*/ 	.word	0x00003970


	//   ....[1]....
        /*0c60*/ 	.word	0x00003c00


	//   ....[2]....
        /*0c64*/ 	.word	0x00003c60


	//   ....[3]....
        /*0c68*/ 	.word	0x00004980


	//   ....[4]....
        /*0c6c*/ 	.word	0x00005930


	//   ....[5]....
        /*0c70*/ 	.word	0x00005970


	//   ....[6]....
        /*0c74*/ 	.word	0x00007d90


	//   ....[7]....
        /*0c78*/ 	.word	0x00007e10


	//   ....[8]....
        /*0c7c*/ 	.word	0x00007e40


	//   ....[9]....
        /*0c80*/ 	.word	0x00007eb0


	//----- nvinfo : EIATTR_MAX_THREADS
	.align		4
.L_49:
        /*0c84*/ 	.byte	0x04, 0x05
        /*0c86*/ 	.short	(.L_51 - .L_50)
.L_50:
        /*0c88*/ 	.word	0x00000100
        /*0c8c*/ 	.word	0x00000001
        /*0c90*/ 	.word	0x00000001


	//----- nvinfo : EIATTR_CRS_STACK_SIZE
	.align		4
.L_51:
        /*0c94*/ 	.byte	0x04, 0x1e
        /*0c96*/ 	.short	(.L_53 - .L_52)
.L_52:
        /*0c98*/ 	.word	0x00000000


	//----- nvinfo : EIATTR_CBANK_PARAM_SIZE
	.align		4
.L_53:
        /*0c9c*/ 	.byte	0x03, 0x19
        /*0c9e*/ 	.short	0x0800


	//----- nvinfo : EIATTR_PARAM_CBANK
	.align		4
        /*0ca0*/ 	.byte	0x04, 0x0a
        /*0ca2*/ 	.short	(.L_55 - .L_54)
	.align		4
.L_54:
        /*0ca4*/ 	.word	index@(.nv.constant0._ZN7cutlass13device_kernelINS_4conv6kernel13ConvUniversalINS1_16ConvProblemShapeILNS1_8OperatorE0ELi2EEENS1_10collective14CollectiveConvINS1_47MainloopSm100TmaUmmaWarpSpecializedImplicitGemmILS5_0ELi26ELi2ELi1ELi2EN4cute5tupleIJNSA_1CILi1EEESD_SD_EEEEENSB_IJNSC_ILi64EEESG_NSB_IJNSC_ILi32EEEEEEEEENS_10bfloat16_tESK_NSA_8TiledMMAINSA_8MMA_AtomIJNSA_20SM100_MMA_F16BF16_SSISK_SK_fLi64ELi64ELNSA_4UMMA5MajorE0ELSP_0ELNSO_7ScaleInE0ELSQ_0EEEEEENSA_6LayoutISE_NSB_IJNSC_ILi0EEESU_SU_EEEEENSB_IJNSA_10UnderscoreESX_SX_EEEEENS7_6detail27Sm100ImplicitGemmTileTraitsINSA_20SM90_TMA_LOAD_IM2COLENSA_14ComposedLayoutINSA_7SwizzleILi2ELi4ELi3EEENSA_18smem_ptr_flag_bitsILi16EEENST_INSB_IJNSC_ILi8EEESH_EEENSB_IJSH_SD_EEEEEEEvEENS11_INSA_13SM90_TMA_LOADES1C_vEEEENS_8epilogue10collective18CollectiveEpilogueINS1H_23Sm100TmaWarpSpecializedILi3ELi2ELi16ELb1ELb0EEEJSJ_NSB_IJNST_ISG_SD_EENST_ISH_SD_EEEEESK_NSB_IJNSB_IJlllEEESD_SU_EEESK_S1Q_NS1H_6fusion15FusionCallbacksIS1L_NS1R_17LinearCombinationISK_fSK_fLNS_15FloatRoundStyleE2EEESJ_S1O_JEEENSA_5SM1004TMEM4LOAD26SM100_TMEM_LOAD_16dp256b4xES12_S1C_NSA_17SM75_U32x4_LDSM_NENSA_21SM90_TMA_STORE_IM2COLES1C_NSA_17SM90_U32x4_STSM_NENSA_39AutoVectorizingCopyWithAssumedAlignmentILi128EEEEEEvvEEEEvNT_6ParamsE)
        /*0ca8*/ 	.short	0x0380
        /*0caa*/ 	.short	0x0800


	//----- nvinfo : EIATTR_SW_WAR
	.align		4
.L_55:
        /*0cac*/ 	.byte	0x04, 0x36
        /*0cae*/ 	.short	(.L_57 - .L_56)
.L_56:
        /*0cb0*/ 	.word	0x00000008
.L_57:


//--------------------- .nv.callgraph             --------------------------
	.section	.nv.callgraph,"",@"SHT_CUDA_CALLGRAPH"
	.align	4
	.sectionentsize	8
	.align		4
        /*0000*/ 	.word	0x00000000
	.align		4
        /*0004*/ 	.word	0xffffffff
	.align		4
        /*0008*/ 	.word	index@(_ZN7cutlass13device_kernelINS_4conv6kernel13ConvUniversalINS1_16ConvProblemShapeILNS1_8OperatorE0ELi2EEENS1_10collective14CollectiveConvINS1_47MainloopSm100TmaUmmaWarpSpecializedImplicitGemmILS5_0ELi26ELi2ELi1ELi2EN4cute5tupleIJNSA_1CILi1EEESD_SD_EEEEENSB_IJNSC_ILi64EEESG_NSB_IJNSC_ILi32EEEEEEEEENS_10bfloat16_tESK_NSA_8TiledMMAINSA_8MMA_AtomIJNSA_20SM100_MMA_F16BF16_SSISK_SK_fLi64ELi64ELNSA_4UMMA5MajorE0ELSP_0ELNSO_7ScaleInE0ELSQ_0EEEEEENSA_6LayoutISE_NSB_IJNSC_ILi0EEESU_SU_EEEEENSB_IJNSA_10UnderscoreESX_SX_EEEEENS7_6detail27Sm100ImplicitGemmTileTraitsINSA_20SM90_TMA_LOAD_IM2COLENSA_14ComposedLayoutINSA_7SwizzleILi2ELi4ELi3EEENSA_18smem_ptr_flag_bitsILi16EEENST_INSB_IJNSC_ILi8EEESH_EEENSB_IJSH_SD_EEEEEEEvEENS11_INSA_13SM90_TMA_LOADES1C_vEEEENS_8epilogue10collective18CollectiveEpilogueINS1H_23Sm100TmaWarpSpecializedILi3ELi2ELi16ELb1ELb0EEEJSJ_NSB_IJNST_ISG_SD_EENST_ISH_SD_EEEEESK_NSB_IJNSB_IJlllEEESD_SU_EEESK_S1Q_NS1H_6fusion15FusionCallbacksIS1L_NS1R_17LinearCombinationISK_fSK_fLNS_15FloatRoundStyleE2EEESJ_S1O_JEEENSA_5SM1004TMEM4LOAD26SM100_TMEM_LOAD_16dp256b4xES12_S1C_NSA_17SM75_U32x4_LDSM_NENSA_21SM90_TMA_STORE_IM2COLES1C_NSA_17SM90_U32x4_STSM_NENSA_39AutoVectorizingCopyWithAssumedAlignmentILi128EEEEEEvvEEEEvNT_6ParamsE)
	.align		4
        /*000c*/ 	.word	index@(__assertfail)
	.align		4
        /*0010*/ 	.word	0x00000000
	.align		4
        /*0014*/ 	.word	0xfffffffe
	.align		4
        /*0018*/ 	.word	0x00000000
	.align		4
        /*001c*/ 	.word	0xfffffffd
	.align		4
        /*0020*/ 	.word	0x00000000
	.align		4
        /*0024*/ 	.word	0xfffffffc


//--------------------- .nv.constant4             --------------------------
	.section	.nv.constant4,"a",@progbits
	.align	8
	.align		8
.nv.constant4:
        /*0000*/ 	.dword	__assertfail
	.align		8
        /*0008*/ 	.dword	__unnamed_1
	.align		8
        /*0010*/ 	.dword	__unnamed_2
	.align		8
        /*0018*/ 	.dword	_ZN39_INTERNAL_b8b6af2b_4_k_cu_430a45e4_26654cuda3std3__45__cpo5beginE
	.align		8
        /*0020*/ 	.dword	_ZN39_INTERNAL_b8b6af2b_4_k_cu_430a45e4_26654cuda3std3__45__cpo3endE
	.align		8
        /*0028*/ 	.dword	_ZN39_INTERNAL_b8b6af2b_4_k_cu_430a45e4_26654cuda3std3__45__cpo6cbeginE
	.align		8
        /*0030*/ 	.dword	_ZN39_INTERNAL_b8b6af2b_4_k_cu_430a45e4_26654cuda3std3__45__cpo4cendE
	.align		8
        /*0038*/ 	.dword	_ZN39_INTERNAL_b8b6af2b_4_k_cu_430a45e4_26654cuda3std3__441_GLOBAL__N__b8b6af2b_4_k_cu_430a45e4_26656ignoreE
	.align		8
        /*0040*/ 	.dword	_ZN39_INTERNAL_b8b6af2b_4_k_cu_430a45e4_26654cuda3std3__419piecewise_constructE
	.align		8
        /*0048*/ 	.dword	_ZN39_INTERNAL_b8b6af2b_4_k_cu_430a45e4_26654cuda3std3__48in_placeE
	.align		8
        /*0050*/ 	.dword	_ZN39_INTERNAL_b8b6af2b_4_k_cu_430a45e4_26654cuda3std6ranges3__45__cpo4swapE
	.align		8
        /*0058*/ 	.dword	_ZN39_INTERNAL_b8b6af2b_4_k_cu_430a45e4_26654cuda3std6ranges3__45__cpo9iter_moveE
	.align		8
        /*0060*/ 	.dword	_ZN39_INTERNAL_b8b6af2b_4_k_cu_430a45e4_26654cute7productE
	.align		8
        /*0068*/ 	.dword	_ZN39_INTERNAL_b8b6af2b_4_k_cu_430a45e4_26654cute1_E
	.align		8
        /*0070*/ 	.dword	$str$27
	.align		8
        /*0078*/ 	.dword	$str$28
	.align		8
        /*0080*/ 	.dword	$str$29
	.align		8
        /*0088*/ 	.dword	$str$30


//--------------------- .text._ZN7cutlass13device_kernelINS_4conv6kernel13ConvUniversalINS1_16ConvProblemShapeILNS1_8OperatorE0ELi2EEENS1_10collective14CollectiveConvINS1_47MainloopSm100TmaUmmaWarpSpecializedImplicitGemmILS5_0ELi26ELi2ELi1ELi2EN4cute5tupleIJNSA_1CILi1EEESD_SD_EEEEENSB_IJNSC_ILi64EEESG_NSB_IJNSC_ILi32EEEEEEEEENS_10bfloat16_tESK_NSA_8TiledMMAINSA_8MMA_AtomIJNSA_20SM100_MMA_F16BF16_SSISK_SK_fLi64ELi64ELNSA_4UMMA5MajorE0ELSP_0ELNSO_7ScaleInE0ELSQ_0EEEEEENSA_6LayoutISE_NSB_IJNSC_ILi0EEESU_SU_EEEEENSB_IJNSA_10UnderscoreESX_SX_EEEEENS7_6detail27Sm100ImplicitGemmTileTraitsINSA_20SM90_TMA_LOAD_IM2COLENSA_14ComposedLayoutINSA_7SwizzleILi2ELi4ELi3EEENSA_18smem_ptr_flag_bitsILi16EEENST_INSB_IJNSC_ILi8EEESH_EEENSB_IJSH_SD_EEEEEEEvEENS11_INSA_13SM90_TMA_LOADES1C_vEEEENS_8epilogue10collective18CollectiveEpilogueINS1H_23Sm100TmaWarpSpecializedILi3ELi2ELi16ELb1ELb0EEEJSJ_NSB_IJNST_ISG_SD_EENST_ISH_SD_EEEEESK_NSB_IJNSB_IJlllEEESD_SU_EEESK_S1Q_NS1H_6fusion15FusionCallbacksIS1L_NS1R_17LinearCombinationISK_fSK_fLNS_15FloatRoundStyleE2EEESJ_S1O_JEEENSA_5SM1004TMEM4LOAD26SM100_TMEM_LOAD_16dp256b4xES12_S1C_NSA_17SM75_U32x4_LDSM_NENSA_21SM90_TMA_STORE_IM2COLES1C_NSA_17SM90_U32x4_STSM_NENSA_39AutoVectorizingCopyWithAssumedAlignmentILi128EEEEEEvvEEEEvNT_6ParamsE --------------------------
	.section	.text._ZN7cutlass13device_kernelINS_4conv6kernel13ConvUniversalINS1_16ConvProblemShapeILNS1_8OperatorE0ELi2EEENS1_10collective14CollectiveConvINS1_47MainloopSm100TmaUmmaWarpSpecializedImplicitGemmILS5_0ELi26ELi2ELi1ELi2EN4cute5tupleIJNSA_1CILi1EEESD_SD_EEEEENSB_IJNSC_ILi64EEESG_NSB_IJNSC_ILi32EEEEEEEEENS_10bfloat16_tESK_NSA_8TiledMMAINSA_8MMA_AtomIJNSA_20SM100_MMA_F16BF16_SSISK_SK_fLi64ELi64ELNSA_4UMMA5MajorE0ELSP_0ELNSO_7ScaleInE0ELSQ_0EEEEEENSA_6LayoutISE_NSB_IJNSC_ILi0EEESU_SU_EEEEENSB_IJNSA_10UnderscoreESX_SX_EEEEENS7_6detail27Sm100ImplicitGemmTileTraitsINSA_20SM90_TMA_LOAD_IM2COLENSA_14ComposedLayoutINSA_7SwizzleILi2ELi4ELi3EEENSA_18smem_ptr_flag_bitsILi16EEENST_INSB_IJNSC_ILi8EEESH_EEENSB_IJSH_SD_EEEEEEEvEENS11_INSA_13SM90_TMA_LOADES1C_vEEEENS_8epilogue10collective18CollectiveEpilogueINS1H_23Sm100TmaWarpSpecializedILi3ELi2ELi16ELb1ELb0EEEJSJ_NSB_IJNST_ISG_SD_EENST_ISH_SD_EEEEESK_NSB_IJNSB_IJlllEEESD_SU_EEESK_S1Q_NS1H_6fusion15FusionCallbacksIS1L_NS1R_17LinearCombinationISK_fSK_fLNS_15FloatRoundStyleE2EEESJ_S1O_JEEENSA_5SM1004TMEM4LOAD26SM100_TMEM_LOAD_16dp256b4xES12_S1C_NSA_17SM75_U32x4_LDSM_NENSA_21SM90_TMA_STORE_IM2COLES1C_NSA_17SM90_U32x4_STSM_NENSA_39AutoVectorizingCopyWithAssumedAlignmentILi128EEEEEEvvEEEEvNT_6ParamsE,"ax",@progbits
	.align	128
.text._ZN7cutlass13device_kernelINS_4conv6kernel13ConvUniversalINS1_16ConvProblemShapeILNS1_8OperatorE0ELi2EEENS1_10collective14CollectiveConvINS1_47MainloopSm100TmaUmmaWarpSpecializedImplicitGemmILS5_0ELi26ELi2ELi1ELi2EN4cute5tupleIJNSA_1CILi1EEESD_SD_EEEEENSB_IJNSC_ILi64EEESG_NSB_IJNSC_ILi32EEEEEEEEENS_10bfloat16_tESK_NSA_8TiledMMAINSA_8MMA_AtomIJNSA_20SM100_MMA_F16BF16_SSISK_SK_fLi64ELi64ELNSA_4UMMA5MajorE0ELSP_0ELNSO_7ScaleInE0ELSQ_0EEEEEENSA_6LayoutISE_NSB_IJNSC_ILi0EEESU_SU_EEEEENSB_IJNSA_10UnderscoreESX_SX_EEEEENS7_6detail27Sm100ImplicitGemmTileTraitsINSA_20SM90_TMA_LOAD_IM2COLENSA_14ComposedLayoutINSA_7SwizzleILi2ELi4ELi3EEENSA_18smem_ptr_flag_bitsILi16EEENST_INSB_IJNSC_ILi8EEESH_EEENSB_IJSH_SD_EEEEEEEvEENS11_INSA_13SM90_TMA_LOADES1C_vEEEENS_8epilogue10collective18CollectiveEpilogueINS1H_23Sm100TmaWarpSpecializedILi3ELi2ELi16ELb1ELb0EEEJSJ_NSB_IJNST_ISG_SD_EENST_ISH_SD_EEEEESK_NSB_IJNSB_IJlllEEESD_SU_EEESK_S1Q_NS1H_6fusion15FusionCallbacksIS1L_NS1R_17LinearCombinationISK_fSK_fLNS_15FloatRoundStyleE2EEESJ_S1O_JEEENSA_5SM1004TMEM4LOAD26SM100_TMEM_LOAD_16dp256b4xES12_S1C_NSA_17SM75_U32x4_LDSM_NENSA_21SM90_TMA_STORE_IM2COLES1C_NSA_17SM90_U32x4_STSM_NENSA_39AutoVectorizingCopyWithAssumedAlignmentILi128EEEEEEvvEEEEvNT_6ParamsE:
        .type           _ZN7cutlass13device_kernelINS_4conv6kernel13ConvUniversalINS1_16ConvProblemShapeILNS1_8OperatorE0ELi2EEENS1_10collective14CollectiveConvINS1_47MainloopSm100TmaUmmaWarpSpecializedImplicitGemmILS5_0ELi26ELi2ELi1ELi2EN4cute5tupleIJNSA_1CILi1EEESD_SD_EEEEENSB_IJNSC_ILi64EEESG_NSB_IJNSC_ILi32EEEEEEEEENS_10bfloat16_tESK_NSA_8TiledMMAINSA_8MMA_AtomIJNSA_20SM100_MMA_F16BF16_SSISK_SK_fLi64ELi64ELNSA_4UMMA5MajorE0ELSP_0ELNSO_7ScaleInE0ELSQ_0EEEEEENSA_6LayoutISE_NSB_IJNSC_ILi0EEESU_SU_EEEEENSB_IJNSA_10UnderscoreESX_SX_EEEEENS7_6detail27Sm100ImplicitGemmTileTraitsINSA_20SM90_TMA_LOAD_IM2COLENSA_14ComposedLayoutINSA_7SwizzleILi2ELi4ELi3EEENSA_18smem_ptr_flag_bitsILi16EEENST_INSB_IJNSC_ILi8EEESH_EEENSB_IJSH_SD_EEEEEEEvEENS11_INSA_13SM90_TMA_LOADES1C_vEEEENS_8epilogue10collective18CollectiveEpilogueINS1H_23Sm100TmaWarpSpecializedILi3ELi2ELi16ELb1ELb0EEEJSJ_NSB_IJNST_ISG_SD_EENST_ISH_SD_EEEEESK_NSB_IJNSB_IJlllEEESD_SU_EEESK_S1Q_NS1H_6fusion15FusionCallbacksIS1L_NS1R_17LinearCombinationISK_fSK_fLNS_15FloatRoundStyleE2EEESJ_S1O_JEEENSA_5SM1004TMEM4LOAD26SM100_TMEM_LOAD_16dp256b4xES12_S1C_NSA_17SM75_U32x4_LDSM_NENSA_21SM90_TMA_STORE_IM2COLES1C_NSA_17SM90_U32x4_STSM_NENSA_39AutoVectorizingCopyWithAssumedAlignmentILi128EEEEEEvvEEEEvNT_6ParamsE,@function
        .size           _ZN7cutlass13device_kernelINS_4conv6kernel13ConvUniversalINS1_16ConvProblemShapeILNS1_8OperatorE0ELi2EEENS1_10collective14CollectiveConvINS1_47MainloopSm100TmaUmmaWarpSpecializedImplicitGemmILS5_0ELi26ELi2ELi1ELi2EN4cute5tupleIJNSA_1CILi1EEESD_SD_EEEEENSB_IJNSC_ILi64EEESG_NSB_IJNSC_ILi32EEEEEEEEENS_10bfloat16_tESK_NSA_8TiledMMAINSA_8MMA_AtomIJNSA_20SM100_MMA_F16BF16_SSISK_SK_fLi64ELi64ELNSA_4UMMA5MajorE0ELSP_0ELNSO_7ScaleInE0ELSQ_0EEEEEENSA_6LayoutISE_NSB_IJNSC_ILi0EEESU_SU_EEEEENSB_IJNSA_10UnderscoreESX_SX_EEEEENS7_6detail27Sm100ImplicitGemmTileTraitsINSA_20SM90_TMA_LOAD_IM2COLENSA_14ComposedLayoutINSA_7SwizzleILi2ELi4ELi3EEENSA_18smem_ptr_flag_bitsILi16EEENST_INSB_IJNSC_ILi8EEESH_EEENSB_IJSH_SD_EEEEEEEvEENS11_INSA_13SM90_TMA_LOADES1C_vEEEENS_8epilogue10collective18CollectiveEpilogueINS1H_23Sm100TmaWarpSpecializedILi3ELi2ELi16ELb1ELb0EEEJSJ_NSB_IJNST_ISG_SD_EENST_ISH_SD_EEEEESK_NSB_IJNSB_IJlllEEESD_SU_EEESK_S1Q_NS1H_6fusion15FusionCallbacksIS1L_NS1R_17LinearCombinationISK_fSK_fLNS_15FloatRoundStyleE2EEESJ_S1O_JEEENSA_5SM1004TMEM4LOAD26SM100_TMEM_LOAD_16dp256b4xES12_S1C_NSA_17SM75_U32x4_LDSM_NENSA_21SM90_TMA_STORE_IM2COLES1C_NSA_17SM90_U32x4_STSM_NENSA_39AutoVectorizingCopyWithAssumedAlignmentILi128EEEEEEvvEEEEvNT_6ParamsE,(.L_x_210 - _ZN7cutlass13device_kernelINS_4conv6kernel13ConvUniversalINS1_16ConvProblemShapeILNS1_8OperatorE0ELi2EEENS1_10collective14CollectiveConvINS1_47MainloopSm100TmaUmmaWarpSpecializedImplicitGemmILS5_0ELi26ELi2ELi1ELi2EN4cute5tupleIJNSA_1CILi1EEESD_SD_EEEEENSB_IJNSC_ILi64EEESG_NSB_IJNSC_ILi32EEEEEEEEENS_10bfloat16_tESK_NSA_8TiledMMAINSA_8MMA_AtomIJNSA_20SM100_MMA_F16BF16_SSISK_SK_fLi64ELi64ELNSA_4UMMA5MajorE0ELSP_0ELNSO_7ScaleInE0ELSQ_0EEEEEENSA_6LayoutISE_NSB_IJNSC_ILi0EEESU_SU_EEEEENSB_IJNSA_10UnderscoreESX_SX_EEEEENS7_6detail27Sm100ImplicitGemmTileTraitsINSA_20SM90_TMA_LOAD_IM2COLENSA_14ComposedLayoutINSA_7SwizzleILi2ELi4ELi3EEENSA_18smem_ptr_flag_bitsILi16EEENST_INSB_IJNSC_ILi8EEESH_EEENSB_IJSH_SD_EEEEEEEvEENS11_INSA_13SM90_TMA_LOADES1C_vEEEENS_8epilogue10collective18CollectiveEpilogueINS1H_23Sm100TmaWarpSpecializedILi3ELi2ELi16ELb1ELb0EEEJSJ_NSB_IJNST_ISG_SD_EENST_ISH_SD_EEEEESK_NSB_IJNSB_IJlllEEESD_SU_EEESK_S1Q_NS1H_6fusion15FusionCallbacksIS1L_NS1R_17LinearCombinationISK_fSK_fLNS_15FloatRoundStyleE2EEESJ_S1O_JEEENSA_5SM1004TMEM4LOAD26SM100_TMEM_LOAD_16dp256b4xES12_S1C_NSA_17SM75_U32x4_LDSM_NENSA_21SM90_TMA_STORE_IM2COLES1C_NSA_17SM90_U32x4_STSM_NENSA_39AutoVectorizingCopyWithAssumedAlignmentILi128EEEEEEvvEEEEvNT_6ParamsE)
        .other          _ZN7cutlass13device_kernelINS_4conv6kernel13ConvUniversalINS1_16ConvProblemShapeILNS1_8OperatorE0ELi2EEENS1_10collective14CollectiveConvINS1_47MainloopSm100TmaUmmaWarpSpecializedImplicitGemmILS5_0ELi26ELi2ELi1ELi2EN4cute5tupleIJNSA_1CILi1EEESD_SD_EEEEENSB_IJNSC_ILi64EEESG_NSB_IJNSC_ILi32EEEEEEEEENS_10bfloat16_tESK_NSA_8TiledMMAINSA_8MMA_AtomIJNSA_20SM100_MMA_F16BF16_SSISK_SK_fLi64ELi64ELNSA_4UMMA5MajorE0ELSP_0ELNSO_7ScaleInE0ELSQ_0EEEEEENSA_6LayoutISE_NSB_IJNSC_ILi0EEESU_SU_EEEEENSB_IJNSA_10UnderscoreESX_SX_EEEEENS7_6detail27Sm100ImplicitGemmTileTraitsINSA_20SM90_TMA_LOAD_IM2COLENSA_14ComposedLayoutINSA_7SwizzleILi2ELi4ELi3EEENSA_18smem_ptr_flag_bitsILi16EEENST_INSB_IJNSC_ILi8EEESH_EEENSB_IJSH_SD_EEEEEEEvEENS11_INSA_13SM90_TMA_LOADES1C_vEEEENS_8epilogue10collective18CollectiveEpilogueINS1H_23Sm100TmaWarpSpecializedILi3ELi2ELi16ELb1ELb0EEEJSJ_NSB_IJNST_ISG_SD_EENST_ISH_SD_EEEEESK_NSB_IJNSB_IJlllEEESD_SU_EEESK_S1Q_NS1H_6fusion15FusionCallbacksIS1L_NS1R_17LinearCombinationISK_fSK_fLNS_15FloatRoundStyleE2EEESJ_S1O_JEEENSA_5SM1004TMEM4LOAD26SM100_TMEM_LOAD_16dp256b4xES12_S1C_NSA_17SM75_U32x4_LDSM_NENSA_21SM90_TMA_STORE_IM2COLES1C_NSA_17SM90_U32x4_STSM_NENSA_39AutoVectorizingCopyWithAssumedAlignmentILi128EEEEEEvvEEEEvNT_6ParamsE,@"STO_CUDA_ENTRY STV_DEFAULT"
_ZN7cutlass13device_kernelINS_4conv6kernel13ConvUniversalINS1_16ConvProblemShapeILNS1_8OperatorE0ELi2EEENS1_10collective14CollectiveConvINS1_47MainloopSm100TmaUmmaWarpSpecializedImplicitGemmILS5_0ELi26ELi2ELi1ELi2EN4cute5tupleIJNSA_1CILi1EEESD_SD_EEEEENSB_IJNSC_ILi64EEESG_NSB_IJNSC_ILi32EEEEEEEEENS_10bfloat16_tESK_NSA_8TiledMMAINSA_8MMA_AtomIJNSA_20SM100_MMA_F16BF16_SSISK_SK_fLi64ELi64ELNSA_4UMMA5MajorE0ELSP_0ELNSO_7ScaleInE0ELSQ_0EEEEEENSA_6LayoutISE_NSB_IJNSC_ILi0EEESU_SU_EEEEENSB_IJNSA_10UnderscoreESX_SX_EEEEENS7_6detail27Sm100ImplicitGemmTileTraitsINSA_20SM90_TMA_LOAD_IM2COLENSA_14ComposedLayoutINSA_7SwizzleILi2ELi4ELi3EEENSA_18smem_ptr_flag_bitsILi16EEENST_INSB_IJNSC_ILi8EEESH_EEENSB_IJSH_SD_EEEEEEEvEENS11_INSA_13SM90_TMA_LOADES1C_vEEEENS_8epilogue10collective18CollectiveEpilogueINS1H_23Sm100TmaWarpSpecializedILi3ELi2ELi16ELb1ELb0EEEJSJ_NSB_IJNST_ISG_SD_EENST_ISH_SD_EEEEESK_NSB_IJNSB_IJlllEEESD_SU_EEESK_S1Q_NS1H_6fusion15FusionCallbacksIS1L_NS1R_17LinearCombinationISK_fSK_fLNS_15FloatRoundStyleE2EEESJ_S1O_JEEENSA_5SM1004TMEM4LOAD26SM100_TMEM_LOAD_16dp256b4xES12_S1C_NSA_17SM75_U32x4_LDSM_NENSA_21SM90_TMA_STORE_IM2COLES1C_NSA_17SM90_U32x4_STSM_NENSA_39AutoVectorizingCopyWithAssumedAlignmentILi128EEEEEEvvEEEEvNT_6ParamsE:
[----:B------:R-:W1:Y:S01]  /*0000*/  LDC R1, c[0x0][0x37c] ;  /* 0x0000df00ff017b82 */ /* 0x000e620000000800 */
[----:B------:R-:W2:Y:S07]  /*0010*/  S2R R76, SR_TID.X ;  /* 0x00000000004c7919 */ /* 0x000eae0000002100 */
[----:B------:R-:W3:Y:S01]  /*0020*/  LDC.64 R2, c[0x0][0x890] ;  /* 0x00022400ff027b82 */ /* 0x000ee20000000a00 */
[----:B------:R-:W4:Y:S01]  /*0030*/  LDCU.64 UR50, c[0x0][0x358] ;  /* 0x00006b00ff3277ac */ /* 0x000f220008000a00 */
[----:B-1----:R-:W-:Y:S01]  /*0040*/  VIADD R1, R1, 0xfffffff8 ;  /* 0xfffffff801017836 */ /* 0x002fe20000000000 */
[----:B------:R-:W-:-:S02]  /*0050*/  PRMT R63, RZ, 0x7610, R63 ;  /* 0x00007610ff3f7816 */ /* 0x000fc4000000003f */
[----:B------:R-:W-:Y:S02]  /*0060*/  ELECT P2, URZ, PT ;  /* 0x0000000000ff782f */ /* 0x000fe40003840000 */
[----:B---3--:R-:W-:-:S04]  /*0070*/  ISETP.NE.U32.AND P0, PT, R2, RZ, PT ;  /* 0x000000ff0200720c */ /* 0x008fc80003f05070 */
[----:B------:R-:W-:Y:S02]  /*0080*/  ISETP.NE.AND.EX P0, PT, R3, RZ, PT, P0 ;  /* 0x000000ff0300720c */ /* 0x000fe40003f05300 */
[----:B--2---:R-:W-:-:S05]  /*0090*/  SHF.R.U32.HI R77, RZ, 0x5, R76 ;  /* 0x00000005ff4d7819 */ /* 0x004fca000001164c */
[----:B------:R-:W1:Y:S02]  /*00a0*/  SHFL.IDX PT, R0, R77, RZ, 0x1f ;  /* 0x00001fff4d007589 */ /* 0x000e6400000e0000 */
[----:B-1----:R-:W-:-:S04]  /*00b0*/  R2UR UR6, R0 ;  /* 0x00000000000672ca */ /* 0x002fc800000e0000 */
[----:B----4-:R-:W-:Y:S05]  /*00c0*/  @P0 BRA `(.L_x_0) ;  /* 0x00000000002c0947 */ /* 0x010fea0003800000 */
[----:B------:R-:W1:Y:S02]  /*00d0*/  LDCU.64 UR4, c[0x0][0x888] ;  /* 0x00011100ff0477ac */ /* 0x000e640008000a00 */
[----:B-1----:R-:W-:-:S04]  /*00e0*/  UISETP.NE.U32.AND UP0, UPT, UR4, URZ, UPT ;  /* 0x000000ff0400728c */ /* 0x002fc8000bf05070 */
[----:B------:R-:W-:-:S09]  /*00f0*/  UISETP.NE.AND.EX UP0, UPT, UR5, URZ, UPT, UP0 ;  /* 0x000000ff0500728c */ /* 0x000fd2000bf05300 */
[----:B------:R-:W-:Y:S05]  /*0100*/  BRA.U !UP0, `(.L_x_1) ;  /* 0x0000000108107547 */ /* 0x000fea000b800000 */
[----:B------:R-:W1:Y:S02]  /*0110*/  LDC.64 R4, c[0x0][0x888] ;  /* 0x00022200ff047b82 */ /* 0x000e640000000a00 */
[----:B-1----:R1:W5:Y:S01]  /*0120*/  LDG.E R35, desc[UR50][R4.64] ;  /* 0x0000003204237981 */ /* 0x002362000c1e1900 */
[----:B------:R-:W-:Y:S01]  /*0130*/  HFMA2 R63, -RZ, RZ, 0, 5.9604644775390625e-08 ;  /* 0x00000001ff3f7431 */ /* 0x000fe200000001ff */
[----:B------:R-:W-:Y:S05]  /*0140*/  BRA `(.L_x_0) ;  /* 0x00000000000c7947 */ /* 0x000fea0003800000 */
.L_x_1:
[----:B------:R-:W1:Y:S01]  /*0150*/  LDCU UR4, c[0x0][0x880] ;  /* 0x00011000ff0477ac */ /* 0x000e620008000800 */
[----:B------:R-:W-:Y:S01]  /*0160*/  HFMA2 R63, -RZ, RZ, 0, 5.9604644775390625e-08 ;  /* 0x00000001ff3f7431 */ /* 0x000fe200000001ff */
[----:B-1----:R-:W-:-:S07]  /*0170*/  MOV R35, UR4 ;  /* 0x0000000400237c02 */ /* 0x002fce0008000f00 */
.L_x_0:
[----:B------:R-:W2:Y:S02]  /*0180*/  LDCU.64 UR4, c[0x0][0x8b0] ;  /* 0x00011600ff0477ac */ /* 0x000ea40008000a00 */
[----:B--2---:R-:W-:-:S04]  /*0190*/  UISETP.NE.U32.AND UP0, UPT, UR4, URZ, UPT ;  /* 0x000000ff0400728c */ /* 0x004fc8000bf05070 */
[----:B------:R-:W-:-:S09]  /*01a0*/  UISETP.NE.AND.EX UP0, UPT, UR5, URZ, UPT, UP0 ;  /* 0x000000ff0500728c */ /* 0x000fd2000bf05300 */
[----:B------:R-:W-:Y:S05]  /*01b0*/  BRA.U UP0, `(.L_x_2) ;  /* 0x0000000100247547 */ /* 0x000fea000b800000 */
[----:B------:R-:W2:Y:S02]  /*01c0*/  LDCU.64 UR4, c[0x0][0x8a8] ;  /* 0x00011500ff0477ac */ /* 0x000ea40008000a00 */
[----:B--2---:R-:W-:-:S04]  /*01d0*/  UISETP.NE.U32.AND UP0, UPT, UR4, URZ, UPT ;  /* 0x000000ff0400728c */ /* 0x004fc8000bf05070 */
[----:B------:R-:W-:-:S09]  /*01e0*/  UISETP.NE.AND.EX UP0, UPT, UR5, URZ, UPT, UP0 ;  /* 0x000000ff0500728c */ /* 0x000fd2000bf05300 */
[----:B------:R-:W-:Y:S05]  /*01f0*/  BRA.U !UP0, `(.L_x_3) ;  /* 0x00000001080c7547 */ /* 0x000fea000b800000 */
[----:B-1----:R-:W1:Y:S02]  /*0200*/  LDC.64 R4, c[0x0][0x8a8] ;  /* 0x00022a00ff047b82 */ /* 0x002e640000000a00 */
[----:B-1----:R2:W5:Y:S01]  /*0210*/  LDG.E R33, desc[UR50][R4.64] ;  /* 0x0000003204217981 */ /* 0x002562000c1e1900 */
[----:B------:R-:W-:Y:S05]  /*0220*/  BRA `(.L_x_2) ;  /* 0x0000000000087947 */ /* 0x000fea0003800000 */
.L_x_3:
[----:B------:R-:W2:Y:S02]  /*0230*/  LDCU UR4, c[0x0][0x8a0] ;  /* 0x00011400ff0477ac */ /* 0x000ea40008000800 */
[----:B--2---:R-:W-:Y:S02]  /*0240*/  MOV R33, UR4 ;  /* 0x0000000400217c02 */ /* 0x004fe40008000f00 */
.L_x_2:
[----:B-12---:R-:W1:Y:S01]  /*0250*/  LDC.64 R4, c[0x0][0x888] ;  /* 0x00022200ff047b82 */ /* 0x006e620000000a00 */
[----:B------:R-:W-:Y:S01]  /*0260*/  IMAD.U32 R0, RZ, RZ, UR6 ;  /* 0x00000006ff007e24 */ /* 0x000fe2000f8e00ff */
[----:B------:R-:W-:Y:S01]  /*0270*/  ISETP.EQ.U32.AND P4, PT, R2, RZ, PT ;  /* 0x000000ff0200720c */ /* 0x000fe20003f82070 */
[----:B------:R-:W-:Y:S03]  /*0280*/  BSSY.RECONVERGENT B0, `(.L_x_4) ;  /* 0x0000012000007945 */ /* 0x000fe60003800200 */
[----:B------:R-:W-:Y:S02]  /*0290*/  ISETP.NE.OR P1, PT, R0, 0x1, !P2 ;  /* 0x000000010000780c */ /* 0x000fe40005725670 */
[----:B-1----:R-:W-:-:S04]  /*02a0*/  ISETP.NE.U32.AND P0, PT, R4, RZ, PT ;  /* 0x000000ff0400720c */ /* 0x002fc80003f05070 */
[----:B------:R-:W-:-:S13]  /*02b0*/  ISETP.NE.AND.EX P0, PT, R5, RZ, PT, P0 ;  /* 0x000000ff0500720c */ /* 0x000fda0003f05300 */
[----:B------:R-:W-:Y:S01]  /*02c0*/  VOTEU.ANY UP4, P0 ;  /* 0x0000000000ff7886 */ /* 0x000fe20000080100 */
[----:B------:R-:W-:Y:S02]  /*02d0*/  PLOP3.LUT P3, PT, PT, PT, UP4, 0x80, 0x8 ;  /* 0x000000000008781c */ /* 0x000fe40003f6f048 */
[----:B------:R-:W-:Y:S02]  /*02e0*/  ISETP.NE.OR P0, PT, R0, 0x3, !P2 ;  /* 0x000000030000780c */ /* 0x000fe40005705670 */
[----:B------:R-:W-:-:S04]  /*02f0*/  ISETP.EQ.OR.EX P5, PT, R3, RZ, !P3, P4 ;  /* 0x000000ff0300720c */ /* 0x000fc80005fa2740 */
[----:B------:R-:W-:Y:S01]  /*0300*/  P2R R78, PR, RZ, 0x20 ;  /* 0x00000020ff4e7803 */ /* 0x000fe20000000000 */
[----:B------:R-:W-:Y:S05]  /*0310*/  @P1 BRA `(.L_x_5) ;  /* 0x0000000000201947 */ /* 0x000fea0003800000 */
[----:B------:R-:W1:Y:S02]  /*0320*/  LDCU.64 UR4, c[0x0][0x348] ;  /* 0x00006900ff0477ac */ /* 0x000e640008000a00 */
[----:B-1----:R-:W-:Y:S02]  /*0330*/  UIADD3 UR8, UP1, UPT, UR4, 0x80, URZ ;  /* 0x0000008004087890 */ /* 0x002fe4000ff3e0ff */
[----:B------:R-:W-:Y:S02]  /*0340*/  UIADD3 UR4, UP0, UPT, UR4, 0x180, URZ ;  /* 0x0000018004047890 */ /* 0x000fe4000ff1e0ff */
[----:B------:R-:W-:Y:S02]  /*0350*/  UIADD3.X UR9, UPT, UPT, URZ, UR5, URZ, UP1, !UPT ;  /* 0x00000005ff097290 */ /* 0x000fe40008ffe4ff */
[----:B------:R-:W-:-:S07]  /*0360*/  UIADD3.X UR5, UPT, UPT, URZ, UR5, URZ, UP0, !UPT ;  /* 0x00000005ff057290 */ /* 0x000fce00087fe4ff */
[----:B------:R1:W-:Y:S02]  /*0370*/  UTMACCTL.PF [UR8] ;  /* 0x00000000080079b9 */ /* 0x0003e40008040000 */
[----:B------:R1:W-:Y:S02]  /*0380*/  UTMACCTL.PF [UR4] ;  /* 0x00000000040079b9 */ /* 0x0003e40008040000 */
[----:B-1----:R-:W-:Y:S01]  /*0390*/  NOP ;  /* 0x0000000000007918 */ /* 0x002fe20000000000 */
.L_x_5:
[----:B------:R-:W-:Y:S05]  /*03a0*/  BSYNC.RECONVERGENT B0 ;  /* 0x0000000000007941 */ /* 0x000fea0003800200 */
.L_x_4:
[----:B------:R-:W-:Y:S04]  /*03b0*/  BSSY.RECONVERGENT B0, `(.L_x_6) ;  /* 0x000000a000007945 */ /* 0x000fe80003800200 */
        /* <DEDUP_REMOVED lines=9> */
.L_x_7:
[----:B------:R-:W-:Y:S05]  /*0450*/  BSYNC.RECONVERGENT B0 ;  /* 0x0000000000007941 */ /* 0x000fea0003800200 */
.L_x_6:
[----:B------:R-:W-:Y:S01]  /*0460*/  UPLOP3.LUT UP1, UPT, UPT, UPT, UPT, 0x80, 0x8 ;  /* 0x000000000008789c */ /* 0x000fe20003f2f070 */
[----:B------:R-:W-:Y:S10]  /*0470*/  @!P5 BRA `(.L_x_8) ;  /* 0x000000000024d947 */ /* 0x000ff40003800000 */
[----:B------:R-:W-:Y:S01]  /*0480*/  ISETP.NE.U32.AND P1, PT, R2, RZ, PT ;  /* 0x000000ff0200720c */ /* 0x000fe20003f25070 */
[----:B------:R-:W-:Y:S01]  /*0490*/  USEL UR4, URZ, 0xffffffff, UP4 ;  /* 0xffffffffff047887 */ /* 0x000fe2000a000000 */
[----:B-----5:R-:W-:Y:S02]  /*04a0*/  FSETP.NEU.AND P0, PT, R35, RZ, PT ;  /* 0x000000ff2300720b */ /* 0x020fe40003f0d000 */
[----:B------:R-:W-:-:S11]  /*04b0*/  ISETP.NE.AND.EX P1, PT, R3, RZ, PT, P1 ;  /* 0x000000ff0300720c */ /* 0x000fd60003f25310 */
[----:B------:R-:W-:Y:S02]  /*04c0*/  VOTEU.ANY UP0, P0 ;  /* 0x0000000000ff7886 */ /* 0x000fe40000000100 */
[----:B------:R-:W-:-:S05]  /*04d0*/  VOTEU.ANY UP1, P1 ;  /* 0x0000000000ff7886 */ /* 0x000fca0000820100 */
[----:B------:R-:W-:-:S04]  /*04e0*/  @!UP1 USEL UR4, URZ, 0xffffffff, UP0 ;  /* 0xffffffffff049887 */ /* 0x000fc80008000000 */
[----:B------:R-:W-:-:S04]  /*04f0*/  ULOP3.LUT UR4, UR4, 0x1, URZ, 0xc0, !UPT ;  /* 0x0000000104047892 */ /* 0x000fc8000f8ec0ff */
[----:B------:R-:W-:-:S11]  /*0500*/  UISETP.NE.U32.AND UP1, UPT, UR4, 0x1, UPT ;  /* 0x000000010400788c */ /* 0x000fd6000bf25070 */
.L_x_8:
[----:B------:R-:W1:Y:S01]  /*0510*/  SHFL.IDX PT, R2, R77, RZ, 0x1f ;  /* 0x00001fff4d027589 */ /* 0x000e6200000e0000 */
[----:B------:R-:W-:-:S04]  /*0520*/  UISETP.NE.AND UP0, UPT, UR6, 0x2, UPT ;  /* 0x000000020600788c */ /* 0x000fc8000bf05270 */
[----:B------:R-:W-:Y:S01]  /*0530*/  USEL UR15, URZ, 0x1, UP0 ;  /* 0x00000001ff0f7887 */ /* 0x000fe20008000000 */
[----:B-1----:R-:W-:-:S13]  /*0540*/  ISETP.NE.AND P0, PT, R2, RZ, PT ;  /* 0x000000ff0200720c */ /* 0x002fda0003f05270 */
[----:B------:R-:W-:Y:S05]  /*0550*/  @P0 BRA `(.L_x_9) ;  /* 0x0000000400040947 */ /* 0x000fea0003800000 */
[----:B------:R-:W-:Y:S01]  /*0560*/  ELECT P0, URZ, PT ;  /* 0x0000000000ff782f */ /* 0x000fe20003800000 */
[----:B------:R-:W-:-:S12]  /*0570*/  BSSY.RECONVERGENT B0, `(.L_x_9) ;  /* 0x000003f000007945 */ /* 0x000fd80003800200 */
[----:B------:R-:W-:Y:S05]  /*0580*/  @!P0 BRA `(.L_x_10) ;  /* 0x0000000000f48947 */ /* 0x000fea0003800000 */
[----:B------:R-:W1:Y:S01]  /*0590*/  S2UR UR5, SR_CgaCtaId ;  /* 0x00000000000579c3 */ /* 0x000e620000008800 */
[----:B------:R-:W-:Y:S01]  /*05a0*/  UMOV UR7, 0x400 ;  /* 0x0000040000077882 */ /* 0x000fe20000000000 */
[----:B------:R-:W-:Y:S02]  /*05b0*/  UMOV UR4, 0x1 ;  /* 0x0000000100047882 */ /* 0x000fe40000000000 */
[----:B------:R-:W-:-:S04]  /*05c0*/  UIADD3 UR8, UPT, UPT, -UR4, 0x100000, URZ ;  /* 0x0010000004087890 */ /* 0x000fc8000fffe1ff */
[----:B------:R-:W-:Y:S02]  /*05d0*/  USHF.L.U32 UR9, UR8, 0xb, URZ ;  /* 0x0000000b08097899 */ /* 0x000fe400080006ff */
[----:B------:R-:W-:Y:S02]  /*05e0*/  USHF.L.U32 UR8, UR8, 0x1, URZ ;  /* 0x0000000108087899 */ /* 0x000fe400080006ff */
[----:B-1----:R-:W-:Y:S01]  /*05f0*/  ULEA UR5, UR5, UR7, 0x18 ;  /* 0x0000000705057291 */ /* 0x002fe2000f8ec0ff */
[----:B------:R-:W1:Y:S11]  /*0600*/  FENCE.VIEW.ASYNC.S ;  /* 0x00000000000073c6 */ /* 0x000e760000000000 */
[----:B-1----:R1:W2:Y:S01]  /*0610*/  SYNCS.EXCH.64 URZ, [UR5], UR8 ;  /* 0x0000000805ff75b2 */ /* 0x0022a20008000100 */
[----:B------:R1:W3:Y:S01]  /*0620*/  SYNCS.EXCH.64 URZ, [UR5+0xd0], UR8 ;  /* 0x0000d00805ff75b2 */ /* 0x0002e20008000100 */
[----:B------:R1:W4:Y:S01]  /*0630*/  SYNCS.EXCH.64 URZ, [UR5+0x8], UR8 ;  /* 0x0000080805ff75b2 */ /* 0x0003220008000100 */
[----:B------:R1:W1:Y:S01]  /*0640*/  SYNCS.EXCH.64 URZ, [UR5+0xd8], UR8 ;  /* 0x0000d80805ff75b2 */ /* 0x0002620008000100 */
        /* <DEDUP_REMOVED lines=48> */
[----:B--234-:R-:W-:Y:S01]  /*0950*/  NOP ;  /* 0x0000000000007918 */ /* 0x01cfe20000000000 */
.L_x_10:
[----:B-1----:R-:W-:Y:S05]  /*0960*/  BSYNC.RECONVERGENT B0 ;  /* 0x0000000000007941 */ /* 0x002fea0003800200 */
.L_x_9:
[----:B------:R-:W1:Y:S01]  /*0970*/  SHFL.IDX PT, R2, R77, RZ, 0x1f ;  /* 0x00001fff4d027589 */ /* 0x000e6200000e0000 */
[----:B------:R-:W-:Y:S01]  /*0980*/  NOP ;  /* 0x0000000000007918 */ /* 0x000fe20000000000 */
[----:B-1----:R-:W-:-:S13]  /*0990*/  ISETP.NE.AND P0, PT, R2, 0x1, PT ;  /* 0x000000010200780c */ /* 0x002fda0003f05270 */
[----:B------:R-:W-:Y:S05]  /*09a0*/  @P0 BRA `(.L_x_11) ;  /* 0x0000000000500947 */ /* 0x000fea0003800000 */
[----:B------:R-:W1:Y:S01]  /*09b0*/  S2UR UR7, SR_CgaCtaId ;  /* 0x00000000000779c3 */ /* 0x000e620000008800 */
[----:B------:R-:W-:Y:S01]  /*09c0*/  UMOV UR8, 0x400 ;  /* 0x0000040000087882 */ /* 0x000fe20000000000 */
[----:B------:R-:W-:Y:S01]  /*09d0*/  UMOV UR5, 0x20 ;  /* 0x0000002000057882 */ /* 0x000fe20000000000 */
[----:B------:R-:W-:Y:S01]  /*09e0*/  UMOV UR4, 0x80 ;  /* 0x0000008000047882 */ /* 0x000fe20000000000 */
[----:B------:R-:W-:Y:S01]  /*09f0*/  ELECT P0, URZ, PT ;  /* 0x0000000000ff782f */ /* 0x000fe20003800000 */
[----:B-1----:R-:W-:Y:S02]  /*0a00*/  ULEA UR7, UR7, UR8, 0x18 ;  /* 0x0000000807077291 */ /* 0x002fe4000f8ec0ff */
[----:B------:R-:W-:-:S04]  /*0a10*/  UIADD3 UR8, UPT, UPT, -UR5, 0x100000, URZ ;  /* 0x0010000005087890 */ /* 0x000fc8000fffe1ff */
[----:B------:R-:W-:Y:S02]  /*0a20*/  USHF.L.U32 UR9, UR8, 0xb, URZ ;  /* 0x0000000b08097899 */ /* 0x000fe400080006ff */
[----:B------:R-:W-:Y:S02]  /*0a30*/  USHF.L.U32 UR8, UR8, 0x1, URZ ;  /* 0x0000000108087899 */ /* 0x000fe400080006ff */
[----:B------:R-:W-:-:S04]  /*0a40*/  UIADD3 UR4, UPT, UPT, -UR4, 0x100000, URZ ;  /* 0x0010000004047890 */ /* 0x000fc8000fffe1ff */
[----:B------:R-:W-:Y:S02]  /*0a50*/  USHF.L.U32 UR5, UR4, 0xb, URZ ;  /* 0x0000000b04057899 */ /* 0x000fe400080006ff */
[----:B------:R-:W-:Y:S01]  /*0a60*/  USHF.L.U32 UR4, UR4, 0x1, URZ ;  /* 0x0000000104047899 */ /* 0x000fe200080006ff */
[----:B------:R-:W1:Y:S03]  /*0a70*/  FENCE.VIEW.ASYNC.S ;  /* 0x00000000000073c6 */ /* 0x000e660000000000 */
[----:B-1----:R1:W2:Y:S08]  /*0a80*/  SYNCS.EXCH.64 URZ, [UR7+0x1a0], UR8 ;  /* 0x0001a00807ff75b2 */ /* 0x0022b00008000100 */
[----:B------:R1:W3:Y:S01]  /*0a90*/  SYNCS.EXCH.64 URZ, [UR7+0x1b8], UR4 ;  /* 0x0001b80407ff75b2 */ /* 0x0002e20008000100 */
[----:B------:R1:W4:Y:S01]  /*0aa0*/  SYNCS.EXCH.64 URZ, [UR7+0x1a8], UR8 ;  /* 0x0001a80807ff75b2 */ /* 0x0003220008000100 */
[----:B------:R1:W1:Y:S01]  /*0ab0*/  SYNCS.EXCH.64 URZ, [UR7+0x1c0], UR4 ;  /* 0x0001c00407ff75b2 */ /* 0x0002620008000100 */
[----:B------:R1:W1:Y:S01]  /*0ac0*/  SYNCS.EXCH.64 URZ, [UR7+0x1b0], UR8 ;  /* 0x0001b00807ff75b2 */ /* 0x0002620008000100 */
[----:B------:R1:W1:Y:S01]  /*0ad0*/  SYNCS.EXCH.64 URZ, [UR7+0x1c8], UR4 ;  /* 0x0001c80407ff75b2 */ /* 0x0002620008000100 */
[----:B------:R-:W-:Y:S01]  /*0ae0*/  NOP ;  /* 0x0000000000007918 */ /* 0x000fe20000000000 */
.L_x_11:
[----:B------:R-:W2:Y:S01]  /*0af0*/  SHFL.IDX PT, R2, R77, RZ, 0x1f ;  /* 0x00001fff4d027589 */ /* 0x000ea200000e0000 */
[----:B------:R-:W-:Y:S01]  /*0b00*/  NOP ;  /* 0x0000000000007918 */ /* 0x000fe20000000000 */
[----:B--2---:R-:W-:-:S13]  /*0b10*/  ISETP.NE.AND P0, PT, R2, 0x3, PT ;  /* 0x000000030200780c */ /* 0x004fda0003f05270 */
[----:B------:R-:W-:Y:S05]  /*0b20*/  @P0 BRA `(.L_x_12) ;  /* 0x0000000000300947 */ /* 0x000fea0003800000 */
[----:B-1----:R-:W1:Y:S01]  /*0b30*/  S2UR UR5, SR_CgaCtaId ;  /* 0x00000000000579c3 */ /* 0x002e620000008800 */
[----:B------:R-:W-:Y:S01]  /*0b40*/  UMOV UR7, 0x400 ;  /* 0x0000040000077882 */ /* 0x000fe20000000000 */
[----:B------:R-:W-:Y:S01]  /*0b50*/  UMOV UR4, 0x20 ;  /* 0x0000002000047882 */ /* 0x000fe20000000000 */
[----:B------:R-:W-:Y:S01]  /*0b60*/  ELECT P0, URZ, PT ;  /* 0x0000000000ff782f */ /* 0x000fe20003800000 */
[----:B------:R-:W-:-:S04]  /*0b70*/  UIADD3 UR8, UPT, UPT, -UR4, 0x100000, URZ ;  /* 0x0010000004087890 */ /* 0x000fc8000fffe1ff */
[----:B------:R-:W-:Y:S02]  /*0b80*/  USHF.L.U32 UR9, UR8, 0xb, URZ ;  /* 0x0000000b08097899 */ /* 0x000fe400080006ff */
[----:B------:R-:W-:Y:S02]  /*0b90*/  USHF.L.U32 UR8, UR8, 0x1, URZ ;  /* 0x0000000108087899 */ /* 0x000fe400080006ff */
[----:B-1----:R-:W-:Y:S01]  /*0ba0*/  ULEA UR5, UR5, UR7, 0x18 ;  /* 0x0000000705057291 */ /* 0x002fe2000f8ec0ff */
[----:B------:R-:W1:Y:S11]  /*0bb0*/  FENCE.VIEW.ASYNC.S ;  /* 0x00000000000073c6 */ /* 0x000e760000000000 */
[----:B-1----:R2:W1:Y:S01]  /*0bc0*/  SYNCS.EXCH.64 URZ, [UR5+0x1d0], UR8 ;  /* 0x0001d00805ff75b2 */ /* 0x0024620008000100 */
[----:B------:R2:W1:Y:S02]  /*0bd0*/  SYNCS.EXCH.64 URZ, [UR5+0x1d8], UR8 ;  /* 0x0001d80805ff75b2 */ /* 0x0004640008000100 */
[----:B--2---:R-:W-:Y:S01]  /*0be0*/  NOP ;  /* 0x0000000000007918 */ /* 0x004fe20000000000 */
.L_x_12:
[----:B------:R-:W2:Y:S01]  /*0bf0*/  SHFL.IDX PT, R2, R77, RZ, 0x1f ;  /* 0x00001fff4d027589 */ /* 0x000ea200000e0000 */
[----:B------:R-:W-:Y:S01]  /*0c00*/  NOP ;  /* 0x0000000000007918 */ /* 0x000fe20000000000 */
[----:B--2---:R-:W-:-:S13]  /*0c10*/  ISETP.NE.AND P0, PT, R2, 0x4, PT ;  /* 0x000000040200780c */ /* 0x004fda0003f05270 */
[----:B------:R-:W-:Y:S05]  /*0c20*/  @P0 BRA `(.L_x_13) ;  /* 0x0000000000440947 */ /* 0x000fea0003800000 */
[----:B-1----:R-:W1:Y:S01]  /*0c30*/  S2UR UR5, SR_CgaCtaId ;  /* 0x00000000000579c3 */ /* 0x002e620000008800 */
[----:B------:R-:W-:Y:S01]  /*0c40*/  UMOV UR8, 0x100 ;  /* 0x0000010000087882 */ /* 0x000fe20000000000 */
[----:B------:R-:W-:Y:S01]  /*0c50*/  UMOV UR7, 0x400 ;  /* 0x0000040000077882 */ /* 0x000fe20000000000 */
[----:B------:R-:W-:Y:S01]  /*0c60*/  USEL UR8, UR8, 0xe0, UP1 ;  /* 0x000000e008087887 */ /* 0x000fe20008800000 */
[----:B------:R-:W-:Y:S01]  /*0c70*/  UMOV UR4, 0x1 ;  /* 0x0000000100047882 */ /* 0x000fe20000000000 */
[----:B------:R-:W-:Y:S01]  /*0c80*/  ELECT P0, URZ, PT ;  /* 0x0000000000ff782f */ /* 0x000fe20003800000 */
[----:B------:R-:W-:-:S04]  /*0c90*/  UIADD3 UR10, UPT, UPT, -UR4, 0x100000, URZ ;  /* 0x00100000040a7890 */ /* 0x000fc8000fffe1ff */
[----:B------:R-:W-:Y:S02]  /*0ca0*/  USHF.L.U32 UR11, UR10, 0xb, URZ ;  /* 0x0000000b0a0b7899 */ /* 0x000fe400080006ff */
[----:B------:R-:W-:Y:S02]  /*0cb0*/  USHF.L.U32 UR10, UR10, 0x1, URZ ;  /* 0x000000010a0a7899 */ /* 0x000fe400080006ff */
        /* <DEDUP_REMOVED lines=8> */
.L_x_13:
[----:B------:R-:W2:Y:S01]  /*0d40*/  SHFL.IDX PT, R2, R77, RZ, 0x1f ;  /* 0x00001fff4d027589 */ /* 0x000ea200000e0000 */
[----:B------:R-:W-:Y:S01]  /*0d50*/  NOP ;  /* 0x0000000000007918 */ /* 0x000fe20000000000 */
[----:B--2---:R-:W-:-:S13]  /*0d60*/  ISETP.NE.AND P0, PT, R2, 0x5, PT ;  /* 0x000000050200780c */ /* 0x004fda0003f05270 */
[----:B------:R-:W-:Y:S05]  /*0d70*/  @P0 BRA `(.L_x_14) ;  /* 0x0000000000480947 */ /* 0x000fea0003800000 */
[----:B-1----:R-:W1:Y:S01]  /*0d80*/  S2UR UR7, SR_CgaCtaId ;  /* 0x00000000000779c3 */ /* 0x002e620000008800 */
        /* <DEDUP_REMOVED lines=12> */
[----:B-1----:R2:W1:Y:S08]  /*0e50*/  SYNCS.EXCH.64 URZ, [UR7+0x1f0], UR8 ;  /* 0x0001f00807ff75b2 */ /* 0x0024700008000100 */
[----:B------:R2:W1:Y:S01]  /*0e60*/  SYNCS.EXCH.64 URZ, [UR7+0x200], UR4 ;  /* 0x0002000407ff75b2 */ /* 0x0004620008000100 */
[----:B------:R2:W1:Y:S01]  /*0e70*/  SYNCS.EXCH.64 URZ, [UR7+0x1f8], UR8 ;  /* 0x0001f80807ff75b2 */ /* 0x0004620008000100 */
[----:B------:R2:W1:Y:S02]  /*0e80*/  SYNCS.EXCH.64 URZ, [UR7+0x208], UR4 ;  /* 0x0002080407ff75b2 */ /* 0x0004640008000100 */
[----:B--2---:R-:W-:Y:S01]  /*0e90*/  NOP ;  /* 0x0000000000007918 */ /* 0x004fe20000000000 */
.L_x_14:
[----:B-1----:R-:W1:Y:S01]  /*0ea0*/  S2UR UR8, SR_CTAID.X ;  /* 0x00000000000879c3 */ /* 0x002e620000002500 */
[----:B------:R-:W-:-:S05]  /*0eb0*/  CS2R.32 R64, SR_CgaSize ;  /* 0x0000000000407805 */ /* 0x000fca0000008a00 */
[----:B------:R-:W-:-:S05]  /*0ec0*/  IMAD R64, R64, -0xa0, RZ ;  /* 0xffffff6040407824 */ /* 0x000fca00078e02ff */
[----:B------:R-:W-:-:S14]  /*0ed0*/  R2UR UR7, R64 ;  /* 0x00000000400772ca */ /* 0x000fdc00000e0000 */
[----:B------:R-:W2:Y:S01]  /*0ee0*/  LDCU UR7, c[0x0][UR7+0x2b0] ;  /* 0x00005600070777ac */ /* 0x000ea20008000800 */
[----:B------:R-:W1:Y:S01]  /*0ef0*/  S2R R19, SR_CTAID.Z ;  /* 0x0000000000137919 */ /* 0x000e620000002700 */
[----:B------:R-:W-:Y:S01]  /*0f00*/  NOP ;  /* 0x0000000000007918 */ /* 0x000fe20000000000 */
[----:B------:R-:W-:-:S05]  /*0f10*/  CS2R.32 R64, SR_CgaSize ;  /* 0x0000000000407805 */ /* 0x000fca0000008a00 */
[----:B------:R-:W-:-:S05]  /*0f20*/  IMAD R64, R64, -0xa0, RZ ;  /* 0xffffff6040407824 */ /* 0x000fca00078e02ff */
[----:B------:R-:W-:-:S14]  /*0f30*/  R2UR UR4, R64 ;  /* 0x00000000400472ca */ /* 0x000fdc00000e0000 */
[----:B------:R-:W3:Y:S01]  /*0f40*/  LDCU UR4, c[0x0][UR4+0x2b4] ;  /* 0x00005680040477ac */ /* 0x000ee20008000800 */
[----:B------:R-:W4:Y:S08]  /*0f50*/  S2UR UR5, SR_CTAID.Y ;  /* 0x00000000000579c3 */ /* 0x000f300000002600 */
[----:B------:R-:W3:Y:S01]  /*0f60*/  LDC R9, c[0x0][0xb24] ;  /* 0x0002c900ff097b82 */ /* 0x000ee20000000800 */
[----:B-1----:R-:W-:-:S02]  /*0f70*/  I2FP.F32.U32 R4, UR8 ;  /* 0x0000000800047c45 */ /* 0x002fc40008201000 */
[----:B------:R-:W-:-:S05]  /*0f80*/  CS2R.32 R5, SR_CgaSize ;  /* 0x0000000000057805 */ /* 0x000fca0000008a00 */
[----:B------:R-:W-:-:S06]  /*0f90*/  IMAD R5, R5, -0xa0, RZ ;  /* 0xffffff6005057824 */ /* 0x000fcc00078e02ff */
[----:B------:R-:W1:Y:S01]  /*0fa0*/  LDC R5, c[0x0][R5+0x2a0] ;  /* 0x0000a80005057b82 */ /* 0x000e620000000800 */
[----:B------:R-:W-:Y:S01]  /*0fb0*/  MOV R45, UR8 ;  /* 0x00000008002d7c02 */ /* 0x000fe20008000f00 */
[----:B--2---:R-:W-:Y:S01]  /*0fc0*/  FMUL R4, R4, UR7 ;  /* 0x0000000704047c20 */ /* 0x004fe20008400000 */
[----:B----4-:R-:W-:Y:S02]  /*0fd0*/  I2FP.F32.U32 R2, UR5 ;  /* 0x0000000500027c45 */ /* 0x010fe40008201000 */
[----:B------:R-:W-:-:S05]  /*0fe0*/  CS2R.32 R3, SR_CgaSize ;  /* 0x0000000000037805 */ /* 0x000fca0000008a00 */
[----:B------:R-:W-:-:S06]  /*0ff0*/  IMAD R3, R3, -0xa0, RZ ;  /* 0xffffff6003037824 */ /* 0x000fcc00078e02ff */
[----:B------:R-:W2:Y:S01]  /*1000*/  LDC R3, c[0x0][R3+0x2a4] ;  /* 0x0000a90003037b82 */ /* 0x000ea20000000800 */
[----:B------:R-:W4:Y:S01]  /*1010*/  F2I.U32.TRUNC.NTZ R64, R4 ;  /* 0x0000000400407305 */ /* 0x000f22000020f000 */
[----:B------:R-:W-:Y:S01]  /*1020*/  MOV R18, UR5 ;  /* 0x0000000500127c02 */ /* 0x000fe20008000f00 */
[----:B---3--:R-:W-:-:S05]  /*1030*/  FMUL R2, R2, UR4 ;  /* 0x0000000402027c20 */ /* 0x008fca0008400000 */
[----:B------:R-:W-:Y:S01]  /*1040*/  BAR.SYNC.DEFER_BLOCKING 0x0 ;  /* 0x0000000000007b1d */ /* 0x000fe20000010000 */
[----:B------:R-:W-:-:S05]  /*1050*/  ISETP.GE.AND P0, PT, R9, 0x1, PT ;  /* 0x000000010900780c */ /* 0x000fca0003f06270 */
[----:B------:R-:W3:Y:S01]  /*1060*/  F2I.U32.TRUNC.NTZ R62, R2 ;  /* 0x00000002003e7305 */ /* 0x000ee2000020f000 */
[----:B----4-:R-:W-:-:S05]  /*1070*/  IADD3 R64, PT, PT, -R64, RZ, RZ ;  /* 0x000000ff40407210 */ /* 0x010fca0007ffe1ff */
[----:B-1----:R-:W-:Y:S01]  /*1080*/  IMAD R64, R5, R64, UR8 ;  /* 0x0000000805407e24 */ /* 0x002fe2000f8e0240 */
[----:B---3--:R-:W-:-:S05]  /*1090*/  IADD3 R62, PT, PT, -R62, RZ, RZ ;  /* 0x000000ff3e3e7210 */ /* 0x008fca0007ffe1ff */
[----:B--2---:R-:W-:Y:S01]  /*10a0*/  IMAD R62, R3, R62, UR5 ;  /* 0x00000005033e7e24 */ /* 0x004fe2000f8e023e */
[----:B------:R-:W-:Y:S06]  /*10b0*/  @!P0 BRA `(.L_x_15) ;  /* 0x0000000000b88947 */ /* 0x000fec0003800000 */
[----:B------:R-:W1:Y:S01]  /*10c0*/  LDC.64 R4, c[0x0][0xb18] ;  /* 0x0002c600ff047b82 */ /* 0x000e620000000a00 */
[----:B------:R-:W-:-:S07]  /*10d0*/  ISETP.NE.AND P0, PT, R9, 0x1, PT ;  /* 0x000000010900780c */ /* 0x000fce0003f05270 */
[----:B------:R-:W2:Y:S08]  /*10e0*/  LDC R10, c[0x0][0xb0c] ;  /* 0x0002c300ff0a7b82 */ /* 0x000eb00000000800 */
[----:B------:R-:W3:Y:S08]  /*10f0*/  LDC R11, c[0x0][0x370] ;  /* 0x0000dc00ff0b7b82 */ /* 0x000ef00000000800 */
[----:B------:R-:W4:Y:S01]  /*1100*/  LDC R12, c[0x0][0x374] ;  /* 0x0000dd00ff0c7b82 */ /* 0x000f220000000800 */
[----:B-1----:R-:W-:-:S07]  /*1110*/  ISETP.NE.AND P1, PT, R4, 0x1, PT ;  /* 0x000000010400780c */ /* 0x002fce0003f25270 */
[----:B------:R-:W3:Y:S01]  /*1120*/  LDC.64 R6, c[0x0][0xb10] ;  /* 0x0002c400ff067b82 */ /* 0x000ee20000000a00 */
[----:B--2---:R-:W-:-:S07]  /*1130*/  ISETP.NE.AND P3, PT, R10, 0x1, PT ;  /* 0x000000010a00780c */ /* 0x004fce0003f65270 */
[----:B------:R-:W1:Y:S08]  /*1140*/  LDC R8, c[0x0][0xb20] ;  /* 0x0002c800ff087b82 */ /* 0x000e700000000800 */
[----:B------:R-:W2:Y:S01]  /*1150*/  LDC.64 R2, c[0x0][0xb28] ;  /* 0x0002ca00ff027b82 */ /* 0x000ea20000000a00 */
[----:B----4-:R-:W-:-:S04]  /*1160*/  IMAD.HI.U32 R13, R12, R5, RZ ;  /* 0x000000050c0d7227 */ /* 0x010fc800078e00ff */
[----:B------:R-:W-:-:S04]  /*1170*/  IMAD.HI.U32 R5, R18, R5, RZ ;  /* 0x0000000512057227 */ /* 0x000fc800078e00ff */
[----:B---3--:R-:W-:-:S04]  /*1180*/  IMAD.HI.U32 R14, R11, R6, RZ ;  /* 0x000000060b0e7227 */ /* 0x008fc800078e00ff */
[C---:B------:R-:W-:Y:S01]  /*1190*/  IMAD.HI.U32 R16, R45.reuse, R6, RZ ;  /* 0x000000062d107227 */ /* 0x040fe200078e00ff */
[-C--:B------:R-:W-:Y:S02]  /*11a0*/  @P3 SHF.R.U32.HI R11, RZ, R7.reuse, R14 ;  /* 0x00000007ff0b3219 */ /* 0x080fe4000001160e */
[-C--:B-1----:R-:W-:Y:S02]  /*11b0*/  @P1 SHF.R.U32.HI R12, RZ, R8.reuse, R13 ;  /* 0x00000008ff0c1219 */ /* 0x082fe4000001160d */
[----:B------:R-:W-:Y:S02]  /*11c0*/  SHF.R.U32.HI R5, RZ, R8, R5 ;  /* 0x00000008ff057219 */ /* 0x000fe40000011605 */
[----:B------:R-:W-:Y:S02]  /*11d0*/  SHF.R.U32.HI R16, RZ, R7, R16 ;  /* 0x00000007ff107219 */ /* 0x000fe40000011610 */
[----:B------:R-:W-:Y:S01]  /*11e0*/  SEL R5, R18, R5, !P1 ;  /* 0x0000000512057207 */ /* 0x000fe20004800000 */
[----:B--2---:R-:W-:Y:S01]  /*11f0*/  IMAD.HI.U32 R14, R12, R2, RZ ;  /* 0x000000020c0e7227 */ /* 0x004fe200078e00ff */
[----:B------:R-:W-:-:S02]  /*1200*/  SEL R7, R45, R16, !P3 ;  /* 0x000000102d077207 */ /* 0x000fc40005800000 */
[----:B------:R-:W-:Y:S01]  /*1210*/  IADD3 R13, PT, PT, -R5, RZ, RZ ;  /* 0x000000ff050d7210 */ /* 0x000fe20007ffe1ff */
[----:B------:R-:W-:Y:S01]  /*1220*/  IMAD.HI.U32 R6, R11, R2, RZ ;  /* 0x000000020b067227 */ /* 0x000fe200078e00ff */
[----:B------:R-:W-:-:S03]  /*1230*/  @P0 SHF.R.U32.HI R12, RZ, R3, R14 ;  /* 0x00000003ff0c0219 */ /* 0x000fc6000001160e */
[----:B------:R-:W-:Y:S01]  /*1240*/  IMAD R13, R4, R13, R18 ;  /* 0x0000000d040d7224 */ /* 0x000fe200078e0212 */
[----:B------:R-:W-:Y:S01]  /*1250*/  @P0 SHF.R.U32.HI R11, RZ, R3, R6 ;  /* 0x00000003ff0b0219 */ /* 0x000fe20000011606 */
[----:B------:R-:W-:-:S04]  /*1260*/  IMAD R12, R12, R9, RZ ;  /* 0x000000090c0c7224 */ /* 0x000fc800078e02ff */
[----:B------:R-:W-:Y:S01]  /*1270*/  IMAD R6, R11, R9, RZ ;  /* 0x000000090b067224 */ /* 0x000fe200078e02ff */
[----:B------:R-:W-:-:S04]  /*1280*/  ISETP.GE.AND P1, PT, R5, R12, PT ;  /* 0x0000000c0500720c */ /* 0x000fc80003f26270 */
[----:B------:R-:W-:Y:S01]  /*1290*/  ISETP.GE.OR P1, PT, R7, R6, P1 ;  /* 0x000000060700720c */ /* 0x000fe20000f26670 */
[----:B------:R-:W-:-:S05]  /*12a0*/  IMAD.HI.U32 R6, R5, R2, RZ ;  /* 0x0000000205067227 */ /* 0x000fca00078e00ff */
[----:B------:R-:W-:-:S04]  /*12b0*/  SHF.R.U32.HI R6, RZ, R3, R6 ;  /* 0x00000003ff067219 */ /* 0x000fc80000011606 */
[----:B------:R-:W-:-:S03]  /*12c0*/  SEL R6, R5, R6, !P0 ;  /* 0x0000000605067207 */ /* 0x000fc60004000000 */
[----:B------:R-:W-:Y:S01]  /*12d0*/  @!P1 IMAD.HI.U32 R8, R7, R2, RZ ;  /* 0x0000000207089227 */ /* 0x000fe200078e00ff */
[----:B------:R-:W-:-:S04]  /*12e0*/  IADD3 R2, PT, PT, -R6, RZ, RZ ;  /* 0x000000ff06027210 */ /* 0x000fc80007ffe1ff */
[----:B------:R-:W-:Y:S01]  /*12f0*/  @!P1 SHF.R.U32.HI R8, RZ, R3, R8 ;  /* 0x00000003ff089219 */ /* 0x000fe20000011608 */
[----:B------:R-:W-:-:S03]  /*1300*/  IMAD R2, R9, R2, R5 ;  /* 0x0000000209027224 */ /* 0x000fc600078e0205 */
[----:B------:R-:W-:-:S05]  /*1310*/  @!P1 SEL R3, R7, R8, !P0 ;  /* 0x0000000807039207 */ /* 0x000fca0004000000 */
[--C-:B------:R-:W-:Y:S02]  /*1320*/  @!P1 IMAD.IADD R6, R6, 0x1, -R3.reuse ;  /* 0x0000000106069824 */ /* 0x100fe400078e0a03 */
[----:B------:R-:W-:Y:S01]  /*1330*/  @!P1 IMAD R3, R2, R11, R3 ;  /* 0x0000000b02039224 */ /* 0x000fe200078e0203 */
[----:B------:R-:W-:Y:S01]  /*1340*/  IADD3 R2, PT, PT, -R7, RZ, RZ ;  /* 0x000000ff07027210 */ /* 0x000fe20007ffe1ff */
[----:B------:R-:W-:Y:S02]  /*1350*/  @!P1 IMAD R5, R6, R9, R7 ;  /* 0x0000000906059224 */ /* 0x000fe400078e0207 */
[----:B------:R-:W-:Y:S02]  /*1360*/  @!P1 IMAD.MOV.U32 R7, RZ, RZ, R3 ;  /* 0x000000ffff079224 */ /* 0x000fe400078e0003 */
[----:B------:R-:W-:Y:S02]  /*1370*/  IMAD R2, R10, R2, R45 ;  /* 0x000000020a027224 */ /* 0x000fe400078e022d */
[----:B------:R-:W-:-:S02]  /*1380*/  IMAD R18, R5, R4, R13 ;  /* 0x0000000405127224 */ /* 0x000fc400078e020d */
[----:B------:R-:W-:Y:S02]  /*1390*/  IMAD R45, R7, R10, R2 ;  /* 0x0000000a072d7224 */ /* 0x000fe400078e0202 */
.L_x_15:
[----:B------:R-:W1:Y:S01]  /*13a0*/  LDCU UR4, c[0x0][0xb30] ;  /* 0x00016600ff0477ac */ /* 0x000e620008000800 */
[----:B------:R-:W2:Y:S08]  /*13b0*/  S2UR UR45, SR_CgaCtaId ;  /* 0x00000000002d79c3 */ /* 0x000eb00000008800 */
[----:B------:R-:W3:Y:S01]  /*13c0*/  LDC R26, c[0x0][0xb24] ;  /* 0x0002c900ff1a7b82 */ /* 0x000ee20000000800 */
[----:B-1----:R-:W-:-:S09]  /*13d0*/  UISETP.NE.AND UP0, UPT, UR4, 0x1, UPT ;  /* 0x000000010400788c */ /* 0x002fd2000bf05270 */
[----:B--2---:R-:W-:Y:S05]  /*13e0*/  BRA.U UP0, `(.L_x_16) ;  /* 0x0000000100407547 */ /* 0x004fea000b800000 */
[----:B------:R-:W1:Y:S08]  /*13f0*/  LDC.64 R4, c[0x0][0xb10] ;  /* 0x0002c400ff047b82 */ /* 0x000e700000000a00 */
[----:B------:R-:W2:Y:S08]  /*1400*/  LDC.64 R2, c[0x0][0xb18] ;  /* 0x0002c600ff027b82 */ /* 0x000eb00000000a00 */
[----:B------:R-:W4:Y:S08]  /*1410*/  LDC R6, c[0x0][0xb20] ;  /* 0x0002c800ff067b82 */ /* 0x000f300000000800 */
[----:B------:R-:W3:Y:S01]  /*1420*/  LDC R8, c[0x0][0xb0c] ;  /* 0x0002c300ff087b82 */ /* 0x000ee20000000800 */
[----:B-1----:R-:W-:-:S05]  /*1430*/  IMAD.HI.U32 R4, R45, R4, RZ ;  /* 0x000000042d047227 */ /* 0x002fca00078e00ff */
[----:B------:R-:W-:Y:S01]  /*1440*/  SHF.R.U32.HI R4, RZ, R5, R4 ;  /* 0x00000005ff047219 */ /* 0x000fe20000011604 */
[----:B--2---:R-:W-:Y:S01]  /*1450*/  IMAD.HI.U32 R3, R18, R3, RZ ;  /* 0x0000000312037227 */ /* 0x004fe200078e00ff */
[----:B------:R-:W-:-:S04]  /*1460*/  ISETP.NE.AND P0, PT, R2, 0x1, PT ;  /* 0x000000010200780c */ /* 0x000fc80003f05270 */
[----:B----4-:R-:W-:-:S04]  /*1470*/  SHF.R.U32.HI R3, RZ, R6, R3 ;  /* 0x00000006ff037219 */ /* 0x010fc80000011603 */
[----:B------:R-:W-:Y:S02]  /*1480*/  SEL R3, R18, R3, !P0 ;  /* 0x0000000312037207 */ /* 0x000fe40004000000 */
[----:B---3--:R-:W-:-:S04]  /*1490*/  ISETP.NE.AND P1, PT, R8, 0x1, PT ;  /* 0x000000010800780c */ /* 0x008fc80003f25270 */
[----:B------:R-:W-:-:S05]  /*14a0*/  SEL R4, R45, R4, !P1 ;  /* 0x000000042d047207 */ /* 0x000fca0004800000 */
[----:B------:R-:W-:Y:S02]  /*14b0*/  IMAD.IADD R5, R3, 0x1, -R4 ;  /* 0x0000000103057824 */ /* 0x000fe400078e0a04 */
[----:B------:R-:W-:Y:S02]  /*14c0*/  IMAD.IADD R3, R4, 0x1, -R3 ;  /* 0x0000000104037824 */ /* 0x000fe400078e0a03 */
[----:B------:R-:W-:Y:S02]  /*14d0*/  IMAD R45, R5, R8, R45 ;  /* 0x00000008052d7224 */ /* 0x000fe400078e022d */
[----:B------:R-:W-:-:S07]  /*14e0*/  IMAD R18, R3, R2, R18 ;  /* 0x0000000203127224 */ /* 0x000fce00078e0212 */
.L_x_16:
[----:B------:R-:W-:Y:S01]  /*14f0*/  BAR.SYNC.DEFER_BLOCKING 0x0 ;  /* 0x0000000000007b1d */ /* 0x000fe20000010000 */
[----:B------:R-:W-:Y:S01]  /*1500*/  UISETP.NE.AND UP0, UPT, UR6, 0x2, UPT ;  /* 0x000000020600788c */ /* 0x000fe2000bf05270 */
[----:B------:R-:W-:Y:S02]  /*1510*/  ISETP.NE.OR P0, PT, R0, 0x2, !P2 ;  /* 0x000000020000780c */ /* 0x000fe40005705670 */
[----:B------:R-:W-:-:S06]  /*1520*/  LOP3.LUT R2, R76, 0x1f, RZ, 0xc0, !PT ;  /* 0x0000001f4c027812 */ /* 0x000fcc00078ec0ff */
[----:B------:R-:W-:Y:S05]  /*1530*/  BRA.U UP0, `(.L_x_17) ;  /* 0x0000002500147547 */ /* 0x000fea000b800000 */
[----:B------:R-:W1:Y:S01]  /*1540*/  LDCU UR6, c[0x0][0x388] ;  /* 0x00007100ff0677ac */ /* 0x000e620008000800 */
[----:B------:R-:W2:Y:S01]  /*1550*/  LDC R11, c[0x0][0x370] ;  /* 0x0000dc00ff0b7b82 */ /* 0x000ea20000000800 */
[----:B------:R-:W-:Y:S01]  /*1560*/  PLOP3.LUT P1, PT, PT, PT, UP1, 0x80, 0x8 ;  /* 0x000000000008781c */ /* 0x000fe20003f2f018 */
[----:B------:R-:W-:Y:S01]  /*1570*/  IMAD.MOV.U32 R10, RZ, RZ, RZ ;  /* 0x000000ffff0a7224 */ /* 0x000fe200078e00ff */
[----:B------:R-:W4:Y:S01]  /*1580*/  LDCU UR4, c[0x0][0x38c] ;  /* 0x00007180ff0477ac */ /* 0x000f220008000800 */
[----:B------:R-:W-:Y:S02]  /*1590*/  ISETP.EQ.OR P5, PT, R2, RZ, P0 ;  /* 0x000000ff0200720c */ /* 0x000fe400007a2670 */
[----:B------:R-:W-:Y:S01]  /*15a0*/  PLOP3.LUT P1, PT, P1, PT, PT, 0x8, 0x80 ;  /* 0x000000000080781c */ /* 0x000fe20000f2e170 */
[----:B------:R-:W3:Y:S01]  /*15b0*/  LDCU UR35, c[0x0][0x390] ;  /* 0x00007200ff2377ac */ /* 0x000ee20008000800 */
[----:B------:R-:W2:Y:S01]  /*15c0*/  LDC R0, c[0x0][0x374] ;  /* 0x0000dd00ff007b82 */ /* 0x000ea20000000800 */
[----:B------:R-:W2:Y:S01]  /*15d0*/  LDCU.64 UR36, c[0x0][0x348] ;  /* 0x00006900ff2477ac */ /* 0x000ea20008000a00 */
[----:B------:R-:W-:Y:S01]  /*15e0*/  UMOV UR33, 0x1 ;  /* 0x0000000100217882 */ /* 0x000fe20000000000 */
[----:B------:R-:W-:Y:S01]  /*15f0*/  UMOV UR32, URZ ;  /* 0x000000ff00207c82 */ /* 0x000fe20008000000 */
[----:B-1----:R-:W-:Y:S01]  /*1600*/  UIADD3 UR6, UPT, UPT, UR6, 0x1f, URZ ;  /* 0x0000001f06067890 */ /* 0x002fe2000fffe0ff */
[----:B------:R-:W-:Y:S01]  /*1610*/  UMOV UR20, URZ ;  /* 0x000000ff00147c82 */ /* 0x000fe20008000000 */
[----:B------:R-:W-:-:S02]  /*1620*/  UMOV UR31, URZ ;  /* 0x000000ff001f7c82 */ /* 0x000fc40008000000 */
[----:B------:R-:W-:-:S04]  /*1630*/  USHF.R.S32.HI UR5, URZ, 0x1f, UR6 ;  /* 0x0000001fff057899 */ /* 0x000fc80008011406 */
[----:B------:R-:W-:-:S04]  /*1640*/  ULEA.HI UR5, UR5, UR6, URZ, 0x5 ;  /* 0x0000000605057291 */ /* 0x000fc8000f8f28ff */
[----:B------:R-:W-:-:S04]  /*1650*/  USHF.R.S32.HI UR5, URZ, 0x5, UR5 ;  /* 0x00000005ff057899 */ /* 0x000fc80008011405 */
[----:B----4-:R-:W-:-:S04]  /*1660*/  UIMAD UR4, UR5, UR4, URZ ;  /* 0x00000004050472a4 */ /* 0x010fc8000f8e02ff */
[----:B---3--:R-:W-:-:S04]  /*1670*/  UIMAD UR35, UR4, UR35, URZ ;  /* 0x00000023042372a4 */ /* 0x008fc8000f8e02ff */
[----:B------:R-:W-:Y:S02]  /*1680*/  UISETP.NE.AND UP2, UPT, UR35, URZ, UPT ;  /* 0x000000ff2300728c */ /* 0x000fe4000bf45270 */
[----:B------:R-:W-:-:S04]  /*1690*/  UISETP.LT.U32.AND UP0, UPT, UR35, 0x1a, UPT ;  /* 0x0000001a2300788c */ /* 0x000fc8000bf01070 */
[----:B------:R-:W-:-:S04]  /*16a0*/  USEL UR34, UR35, 0x1a, UP0 ;  /* 0x0000001a23227887 */ /* 0x000fc80008000000 */
[----:B------:R-:W-:Y:S02]  /*16b0*/  UIADD3 UR23, UPT, UPT, UR34, -0x1, URZ ;  /* 0xffffffff22177890 */ /* 0x000fe4000fffe0ff */
[----:B------:R-:W-:Y:S02]  /*16c0*/  @!UP2 UIADD3 UR23, UPT, UPT, UR34, URZ, URZ ;  /* 0x000000ff2217a290 */ /* 0x000fe4000fffe0ff */
[----:B------:R-:W-:Y:S02]  /*16d0*/  UIADD3 UR34, UPT, UPT, UR35, -UR34, URZ ;  /* 0x8000002223227290 */ /* 0x000fe4000fffe0ff */
[----:B--2---:R-:W-:-:S12]  /*16e0*/  UIADD3 UR23, UPT, UPT, UR23, 0x1, URZ ;  /* 0x0000000117177890 */ /* 0x004fd8000fffe0ff */
.L_x_33:
[----:B------:R-:W1:Y:S01]  /*16f0*/  S2UR UR22, SR_CgaCtaId ;  /* 0x00000000001679c3 */ /* 0x000e620000008800 */
[----:B------:R-:W-:Y:S01]  /*1700*/  UMOV UR4, 0x400 ;  /* 0x0000040000047882 */ /* 0x000fe20000000000 */
[----:B------:R-:W-:Y:S01]  /*1710*/  IMAD.U32 R2, RZ, RZ, UR33 ;  /* 0x00000021ff027e24 */ /* 0x000fe2000f8e00ff */
[----:B------:R-:W-:Y:S01]  /*1720*/  UISETP.NE.AND UP0, UPT, UR35, URZ, UPT ;  /* 0x000000ff2300728c */ /* 0x000fe2000bf05270 */
[----:B------:R-:W-:Y:S01]  /*1730*/  R2UR UR27, R18 ;  /* 0x00000000121b72ca */ /* 0x000fe200000e0000 */
[----:B------:R-:W-:Y:S01]  /*1740*/  IMAD.SHL.U32 R45, R45, 0x40, RZ ;  /* 0x000000402d2d7824 */ /* 0x000fe200078e00ff */
[----:B------:R-:W-:Y:S01]  /*1750*/  UMOV UR30, URZ ;  /* 0x000000ff001e7c82 */ /* 0x000fe20008000000 */
[----:B------:R-:W-:Y:S01]  /*1760*/  SHF.L.U32 R2, R2, 0x1f, RZ ;  /* 0x0000001f02027819 */ /* 0x000fe200000006ff */
[----:B------:R-:W-:Y:S01]  /*1770*/  UMOV UR29, URZ ;  /* 0x000000ff001d7c82 */ /* 0x000fe20008000000 */
[----:B------:R-:W-:-:S08]  /*1780*/  UMOV UR28, URZ ;  /* 0x000000ff001c7c82 */ /* 0x000fd00008000000 */
[----:B------:R-:W-:Y:S02]  /*1790*/  USHF.L.U32 UR27, UR27, 0x6, URZ ;  /* 0x000000061b1b7899 */ /* 0x000fe400080006ff */
[----:B-1----:R-:W-:-:S04]  /*17a0*/  ULEA UR22, UR22, UR4, 0x18 ;  /* 0x0000000416167291 */ /* 0x002fc8000f8ec0ff */
[----:B------:R-:W-:-:S09]  /*17b0*/  ULEA UR4, UR32, UR22, 0x3 ;  /* 0x0000001620047291 */ /* 0x000fd2000f8e18ff */
[----:B--2---:R1:W2:Y:S01]  /*17c0*/  SYNCS.PHASECHK.TRANS64.TRYWAIT P3, [UR4+0xd0], R2 ;  /* 0x0000d002ff0075a7 */ /* 0x0042a20008061104 */
[----:B---3--:R-:W-:Y:S05]  /*17d0*/  BRA.U !UP0, `(.L_x_18) ;  /* 0x0000000508687547 */ /* 0x008fea000b800000 */
[----:B------:R-:W3:Y:S01]  /*17e0*/  LDC.64 R8, c[0x0][0x480] ;  /* 0x00012000ff087b82 */ /* 0x000ee20000000a00 */
[----:B------:R-:W4:Y:S01]  /*17f0*/  LDCU UR16, c[0x0][0x390] ;  /* 0x00007200ff1077ac */ /* 0x000f220008000800 */
[----:B------:R-:W2:Y:S06]  /*1800*/  LDCU UR17, c[0x0][0x38c] ;  /* 0x00007180ff1177ac */ /* 0x000eac0008000800 */
[----:B------:R-:W4:Y:S01]  /*1810*/  LDC.64 R6, c[0x0][0x488] ;  /* 0x00012200ff067b82 */ /* 0x000f220000000a00 */
[----:B------:R-:W2:Y:S01]  /*1820*/  LDCU.64 UR14, c[0x0][0x4b8] ;  /* 0x00009700ff0e77ac */ /* 0x000ea20008000a00 */
[----:B------:R-:W-:Y:S01]  /*1830*/  UIADD3 UR31, UPT, UPT, UR23, UR20, URZ ;  /* 0x00000014171f7290 */ /* 0x000fe2000fffe0ff */
[----:B------:R-:W-:-:S05]  /*1840*/  UMOV UR30, URZ ;  /* 0x000000ff001e7c82 */ /* 0x000fca0008000000 */
[----:B-1----:R-:W1:Y:S01]  /*1850*/  LDC.64 R2, c[0x0][0x490] ;  /* 0x00012400ff027b82 */ /* 0x002e620000000a00 */
[----:B------:R-:W-:Y:S01]  /*1860*/  UMOV UR18, UR32 ;  /* 0x0000002000127c82 */ /* 0x000fe20008000000 */
[----:B------:R-:W-:Y:S01]  /*1870*/  UMOV UR28, URZ ;  /* 0x000000ff001c7c82 */ /* 0x000fe20008000000 */
[----:B------:R-:W-:Y:S01]  /*1880*/  UMOV UR29, URZ ;  /* 0x000000ff001d7c82 */ /* 0x000fe20008000000 */
[----:B---3--:R-:W-:Y:S01]  /*1890*/  IMAD.HI.U32 R9, R45, R9, RZ ;  /* 0x000000092d097227 */ /* 0x008fe200078e00ff */
[----:B------:R-:W-:-:S03]  /*18a0*/  ISETP.NE.AND P2, PT, R8, 0x1, PT ;  /* 0x000000010800780c */ /* 0x000fc60003f45270 */
[----:B------:R-:W3:Y:S01]  /*18b0*/  LDC.64 R4, c[0x0][0x4b0] ;  /* 0x00012c00ff047b82 */ /* 0x000ee20000000a00 */
[----:B----4-:R-:W-:-:S04]  /*18c0*/  SHF.R.U32.HI R6, RZ, R6, R9 ;  /* 0x00000006ff067219 */ /* 0x010fc80000011609 */
[----:B------:R-:W-:Y:S02]  /*18d0*/  SEL R6, R45, R6, !P2 ;  /* 0x000000062d067207 */ /* 0x000fe40005000000 */
[----:B------:R-:W-:Y:S02]  /*18e0*/  ISETP.NE.AND P2, PT, R7, 0x1, PT ;  /* 0x000000010700780c */ /* 0x000fe40003f45270 */
[C---:B------:R-:W-:Y:S01]  /*18f0*/  R2UR UR4, R6.reuse ;  /* 0x00000000060472ca */ /* 0x040fe200000e0000 */
[----:B-1----:R-:W-:-:S04]  /*1900*/  IMAD.HI.U32 R2, R6, R2, RZ ;  /* 0x0000000206027227 */ /* 0x002fc800078e00ff */
[----:B------:R-:W-:Y:S01]  /*1910*/  IMAD.MOV R12, RZ, RZ, -R6 ;  /* 0x000000ffff0c7224 */ /* 0x000fe200078e0a06 */
[----:B------:R-:W-:-:S03]  /*1920*/  SHF.R.U32.HI R2, RZ, R3, R2 ;  /* 0x00000003ff027219 */ /* 0x000fc60000011602 */
[----:B------:R-:W-:Y:S01]  /*1930*/  IMAD R12, R8, R12, R45 ;  /* 0x0000000c080c7224 */ /* 0x000fe200078e022d */
[----:B------:R-:W-:Y:S01]  /*1940*/  R2UR UR13, R2 ;  /* 0x00000000020d72ca */ /* 0x000fe200000e0000 */
[----:B------:R-:W-:Y:S01]  /*1950*/  VOTEU.ANY UP0, P2 ;  /* 0x0000000000ff7886 */ /* 0x000fe20001000100 */
[----:B------:R-:W1:Y:S01]  /*1960*/  LDC.64 R2, c[0x0][0x4d0] ;  /* 0x00013400ff027b82 */ /* 0x000e620000000a00 */
[----:B---3--:R-:W-:Y:S02]  /*1970*/  R2UR UR8, R4 ;  /* 0x00000000040872ca */ /* 0x008fe400000e0000 */
[----:B------:R-:W-:Y:S02]  /*1980*/  R2UR UR9, R12 ;  /* 0x000000000c0972ca */ /* 0x000fe400000e0000 */
[----:B------:R-:W-:-:S06]  /*1990*/  R2UR UR6, R5 ;  /* 0x00000000050672ca */ /* 0x000fcc00000e0000 */
[----:B------:R-:W-:Y:S01]  /*19a0*/  USEL UR13, UR4, UR13, !UP0 ;  /* 0x0000000d040d7287 */ /* 0x000fe2000c000000 */
[----:B------:R-:W3:Y:S05]  /*19b0*/  LDCU.64 UR4, c[0x0][0x4d8] ;  /* 0x00009b00ff0477ac */ /* 0x000eea0008000a00 */
[----:B------:R-:W-:-:S04]  /*19c0*/  IMAD R9, RZ, RZ, -UR13 ;  /* 0x8000000dff097e24 */ /* 0x000fc8000f8e02ff */
[----:B------:R-:W-:Y:S01]  /*19d0*/  IMAD R9, R7, R9, R6 ;  /* 0x0000000907097224 */ /* 0x000fe200078e0206 */
[----:B-1----:R-:W-:-:S04]  /*19e0*/  R2UR UR11, R2 ;  /* 0x00000000020b72ca */ /* 0x002fc800000e0000 */
[----:B------:R-:W-:Y:S02]  /*19f0*/  R2UR UR7, R9 ;  /* 0x00000000090772ca */ /* 0x000fe400000e0000 */
[----:B------:R-:W-:-:S07]  /*1a00*/  R2UR UR12, R3 ;  /* 0x00000000030c72ca */ /* 0x000fce00000e0000 */
[----:B------:R-:W-:-:S06]  /*1a10*/  UIMAD UR11, UR9, UR8, UR11 ;  /* 0x00000008090b72a4 */ /* 0x000fcc000f8e020b */
[----:B--23--:R-:W-:-:S12]  /*1a20*/  UIMAD UR12, UR7, UR6, UR12 ;  /* 0x00000006070c72a4 */ /* 0x00cfd8000f8e020c */
.L_x_23:
[----:B------:R-:W-:Y:S01]  /*1a30*/  @!P0 MOV R3, 0x2000 ;  /* 0x0000200000038802 */ /* 0x000fe20000000f00 */
[----:B------:R-:W-:Y:S01]  /*1a40*/  ULEA UR9, UR18, UR22, 0x3 ;  /* 0x0000001612097291 */ /* 0x000fe2000f8e18ff */
[----:B----4-:R-:W-:Y:S11]  /*1a50*/  @P3 BRA `(.L_x_19) ;  /* 0x0000000000103947 */ /* 0x010ff60003800000 */
[----:B------:R-:W-:Y:S04]  /*1a60*/  MOV R2, UR33 ;  /* 0x0000002100027c02 */ /* 0x000fe80008000f00 */
[----:B------:R-:W-:Y:S04]  /*1a70*/  SHF.L.U32 R5, R2, 0x1f, RZ ;  /* 0x0000001f02057819 */ /* 0x000fe800000006ff */
[----:B------:R-:W1:Y:S02]  /*1a80*/  SYNCS.PHASECHK.TRANS64.TRYWAIT P2, [UR9+0xd0], R5 ;  /* 0x0000d005ff0075a7 */ /* 0x000e640008041109 */
[----:B-1----:R-:W-:Y:S05]  /*1a90*/  @!P2 BRA `(.L_x_20) ;  /* 0x000000640008a947 */ /* 0x002fea0003800000 */
.L_x_19:
[----:B------:R2:W-:Y:S01]  /*1aa0*/  @!P0 SYNCS.ARRIVE.TRANS64 RZ, [UR9], R3 ;  /* 0x00000003ffff89a7 */ /* 0x0005e20008000009 */
[----:B------:R-:W-:Y:S04]  /*1ab0*/  BSSY.RECONVERGENT B0, `(.L_x_21) ;  /* 0x0000003000007945 */ /* 0x000fe80003800200 */
[----:B------:R-:W-:Y:S05]  /*1ac0*/  @P5 BRA `(.L_x_22) ;  /* 0x0000000000045947 */ /* 0x000fea0003800000 */
[----:B------:R-:W-:Y:S05]  /*1ad0*/  BPT.TRAP 0x1 ;  /* 0x000000040000795c */ /* 0x000fea0000300000 */
.L_x_22:
[----:B------:R-:W-:Y:S05]  /*1ae0*/  BSYNC.RECONVERGENT B0 ;  /* 0x0000000000007941 */ /* 0x000fea0003800200 */
.L_x_21:
[----:B------:R-:W-:Y:S02]  /*1af0*/  UIADD3 UR32, UPT, UPT, UR18, 0x1, URZ ;  /* 0x0000000112207890 */ /* 0x000fe4000fffe0ff */
[----:B------:R-:W-:Y:S02]  /*1b00*/  UIMAD UR7, UR28, UR14, UR4 ;  /* 0x0000000e1c0772a4 */ /* 0x000fe4000f8e0204 */
[----:B------:R-:W-:Y:S02]  /*1b10*/  UISETP.NE.AND UP0, UPT, UR32, 0x1a, UPT ;  /* 0x0000001a2000788c */ /* 0x000fe4000bf05270 */
[----:B------:R-:W-:Y:S02]  /*1b20*/  UIMAD UR6, UR29, UR15, UR5 ;  /* 0x0000000f1d0672a4 */ /* 0x000fe4000f8e0205 */
[----:B------:R-:W-:Y:S02]  /*1b30*/  USEL UR8, URZ, 0x1, UP0 ;  /* 0x00000001ff087887 */ /* 0x000fe40008000000 */
[----:B------:R-:W-:Y:S02]  /*1b40*/  USEL UR32, UR32, URZ, UP0 ;  /* 0x000000ff20207287 */ /* 0x000fe40008000000 */
[----:B------:R-:W-:Y:S02]  /*1b50*/  ULOP3.LUT UR33, UR33, UR8, URZ, 0x3c, !UPT ;  /* 0x0000000821217292 */ /* 0x000fe4000f8e3cff */
[----:B------:R-:W-:Y:S02]  /*1b60*/  ULEA UR8, UR32, UR22, 0x3 ;  /* 0x0000001620087291 */ /* 0x000fe4000f8e18ff */
[----:B------:R-:W-:Y:S02]  /*1b70*/  ULEA UR21, UR18, UR22, 0xc ;  /* 0x0000001612157291 */ /* 0x000fe4000f8e60ff */
[----:B------:R-:W-:Y:S01]  /*1b80*/  UIADD3 UR44, UP1, UPT, UR36, 0x80, URZ ;  /* 0x00000080242c7890 */ /* 0x000fe2000ff3e0ff */
[----:B-1----:R-:W-:Y:S01]  /*1b90*/  MOV R2, UR33 ;  /* 0x0000002100027c02 */ /* 0x002fe20008000f00 */
[----:B------:R-:W-:Y:S02]  /*1ba0*/  UPRMT UR42, UR7, 0x40, UR6 ;  /* 0x00000040072a7896 */ /* 0x000fe40008000006 */
[----:B------:R-:W-:Y:S01]  /*1bb0*/  UIADD3 UR24, UPT, UPT, UR21, 0x1d600, URZ ;  /* 0x0001d60015187890 */ /* 0x000fe2000fffe0ff */
[----:B--2---:R-:W-:Y:S01]  /*1bc0*/  SHF.L.U32 R3, R2, 0x1f, RZ ;  /* 0x0000001f02037819 */ /* 0x004fe200000006ff */
[----:B------:R-:W-:Y:S02]  /*1bd0*/  USHF.L.U32 UR10, UR30, 0x5, URZ ;  /* 0x000000051e0a7899 */ /* 0x000fe400080006ff */
[----:B------:R-:W-:Y:S01]  /*1be0*/  UIADD3.X UR45, UPT, UPT, URZ, UR37, URZ, UP1, !UPT ;  /* 0x00000025ff2d7290 */ /* 0x000fe20008ffe4ff */
[----:B------:R3:W4:Y:S01]  /*1bf0*/  SYNCS.PHASECHK.TRANS64.TRYWAIT P3, [UR8+0xd0], R3 ;  /* 0x0000d003ff0075a7 */ /* 0x0007220008061108 */
[----:B------:R-:W-:Y:S02]  /*1c00*/  UIADD3 UR8, UPT, UPT, UR21, 0x3600, URZ ;  /* 0x0000360015087890 */ /* 0x000fe4000fffe0ff */
[----:B------:R-:W-:Y:S02]  /*1c10*/  UPRMT UR21, UR42, 0x5410, URZ ;  /* 0x000054102a157896 */ /* 0x000fe400080000ff */
[----:B------:R-:W-:Y:S02]  /*1c20*/  UIADD3 UR40, UP0, UPT, UR36, 0x180, URZ ;  /* 0x0000018024287890 */ /* 0x000fe4000ff1e0ff */
[----:B------:R-:W-:Y:S02]  /*1c30*/  UIADD3 UR19, UPT, UPT, UR28, 0x1, URZ ;  /* 0x000000011c137890 */ /* 0x000fe4000fffe0ff */
[----:B------:R-:W-:Y:S02]  /*1c40*/  UIADD3.X UR41, UPT, UPT, URZ, UR37, URZ, UP0, !UPT ;  /* 0x00000025ff297290 */ /* 0x000fe400087fe4ff */
[----:B------:R-:W-:Y:S01]  /*1c50*/  UISETP.NE.AND UP2, UPT, UR19, UR17, UPT ;  /* 0x000000111300728c */ /* 0x000fe2000bf45270 */
[----:B------:R-:W-:Y:S01]  /*1c60*/  UTMALDG.4D.IM2COL [UR8], [UR44], UR21 ;  /* 0x000000082c0073b4 */ /* 0x000fe20008058015 */
[----:B------:R-:W-:Y:S02]  /*1c70*/  UIADD3 UR18, UPT, UPT, UR29, 0x1, URZ ;  /* 0x000000011d127890 */ /* 0x000fe4000fffe0ff */
[----:B------:R-:W-:Y:S02]  /*1c80*/  UIADD3 UR20, UPT, UPT, UR20, 0x1, URZ ;  /* 0x0000000114147890 */ /* 0x000fe4000fffe0ff */
[----:B------:R-:W-:Y:S01]  /*1c90*/  UIADD3 UR42, UPT, UPT, UR30, 0x1, URZ ;  /* 0x000000011e2a7890 */ /* 0x000fe2000fffe0ff */
[----:B------:R-:W-:Y:S01]  /*1ca0*/  UMOV UR38, 0x0 ;  /* 0x0000000000267882 */ /* 0x000fe20000000000 */
[----:B------:R-:W-:Y:S01]  /*1cb0*/  UMOV UR39, 0x10000000 ;  /* 0x1000000000277882 */ /* 0x000fe20000000000 */
[----:B------:R-:W-:Y:S02]  /*1cc0*/  UMOV UR25, UR9 ;  /* 0x0000000900197c82 */ /* 0x000fe40008000000 */
[----:B------:R-:W-:Y:S01]  /*1cd0*/  @UP2 UIADD3 UR18, UPT, UPT, UR29, URZ, URZ ;  /* 0x000000ff1d122290 */ /* 0x000fe2000fffe0ff */
[----:B------:R-:W-:Y:S03]  /*1ce0*/  UMOV UR26, UR10 ;  /* 0x0000000a001a7c82 */ /* 0x000fe60008000000 */
[----:B------:R-:W-:Y:S01]  /*1cf0*/  UISETP.NE.AND UP0, UPT, UR18, UR16, UPT ;  /* 0x000000101200728c */ /* 0x000fe2000bf05270 */
[----:B------:R1:W-:Y:S10]  /*1d00*/  UTMALDG.4D [UR24], [UR40], desc[UR38] ;  /* 0x00002618280075b4 */ /* 0x0003f40008019000 */
[----:B------:R-:W-:Y:S07]  /*1d10*/  @UP0 UIADD3 UR42, UPT, UPT, UR30, URZ, URZ ;  /* 0x000000ff1e2a0290 */ /* 0x000fee000fffe0ff */
[----:B------:R-:W-:Y:S01]  /*1d20*/  UMOV UR30, UR42 ;  /* 0x0000002a001e7c82 */ /* 0x000fe20008000000 */
[----:B-1----:R-:W-:Y:S02]  /*1d30*/  USEL UR29, UR18, URZ, UP0 ;  /* 0x000000ff121d7287 */ /* 0x002fe40008000000 */
[----:B------:R-:W-:Y:S02]  /*1d40*/  UISETP.NE.AND UP0, UPT, UR20, UR31, UPT ;  /* 0x0000001f1400728c */ /* 0x000fe4000bf05270 */
[----:B------:R-:W-:Y:S01]  /*1d50*/  USEL UR28, UR19, URZ, UP2 ;  /* 0x000000ff131c7287 */ /* 0x000fe20009000000 */
[----:B------:R-:W-:Y:S06]  /*1d60*/  UMOV UR18, UR32 ;  /* 0x0000002000127c82 */ /* 0x000fec0008000000 */
[----:B---3--:R-:W-:Y:S05]  /*1d70*/  BRA.U UP0, `(.L_x_23) ;  /* 0xfffffffd002c7547 */ /* 0x008fea000b83ffff */
.L_x_18:
[----:B------:R-:W-:Y:S01]  /*1d80*/  ULEA UR4, UR32, UR22, 0x3 ;  /* 0x0000001620047291 */ /* 0x000fe2000f8e18ff */
[----:B-1----:R-:W-:Y:S01]  /*1d90*/  MOV R2, UR33 ;  /* 0x0000002100027c02 */ /* 0x002fe20008000f00 */
[----:B------:R-:W-:Y:S01]  /*1da0*/  @!P1 SYNCS.ARRIVE.TRANS64.A1T0 RZ, [UR22+0x1d8], RZ ;  /* 0x0001d8ffffff99a7 */ /* 0x000fe20008100016 */
[----:B------:R-:W-:Y:S02]  /*1db0*/  UISETP.GE.AND UP0, UPT, UR34, 0x1, UPT ;  /* 0x000000012200788c */ /* 0x000fe4000bf06270 */
[----:B------:R-:W-:-:S04]  /*1dc0*/  SHF.L.U32 R2, R2, 0x1f, RZ ;  /* 0x0000001f02027819 */ /* 0x000fc800000006ff */
[----:B------:R1:W3:Y:S03]  /*1dd0*/  SYNCS.PHASECHK.TRANS64.TRYWAIT P2, [UR4+0xd0], R2 ;  /* 0x0000d002ff0075a7 */ /* 0x0002e60008041104 */
[----:B------:R-:W-:Y:S05]  /*1de0*/  BRA.U !UP0, `(.L_x_24) ;  /* 0x0000000508707547 */ /* 0x000fea000b800000 */
[----:B------:R-:W4:Y:S01]  /*1df0*/  LDC.64 R8, c[0x0][0x480] ;  /* 0x00012000ff087b82 */ /* 0x000f220000000a00 */
[----:B------:R-:W2:Y:S01]  /*1e00*/  LDCU UR25, c[0x0][0x390] ;  /* 0x00007200ff1977ac */ /* 0x000ea20008000800 */
[----:B------:R-:W2:Y:S06]  /*1e10*/  LDCU UR26, c[0x0][0x38c] ;  /* 0x00007180ff1a77ac */ /* 0x000eac0008000800 */
[----:B------:R-:W4:Y:S01]  /*1e20*/  LDC.64 R6, c[0x0][0x488] ;  /* 0x00012200ff067b82 */ /* 0x000f220000000a00 */
[----:B------:R-:W2:Y:S01]  /*1e30*/  LDCU.64 UR14, c[0x0][0x4b8] ;  /* 0x00009700ff0e77ac */ /* 0x000ea20008000a00 */
[----:B------:R-:W-:Y:S01]  /*1e40*/  UIADD3 UR31, UPT, UPT, UR34, UR31, URZ ;  /* 0x0000001f221f7290 */ /* 0x000fe2000fffe0ff */
[----:B------:R-:W-:-:S05]  /*1e50*/  UMOV UR40, UR34 ;  /* 0x0000002200287c82 */ /* 0x000fca0008000000 */
[----:B-1----:R-:W1:Y:S01]  /*1e60*/  LDC.64 R2, c[0x0][0x490] ;  /* 0x00012400ff027b82 */ /* 0x002e620000000a00 */
[----:B------:R-:W-:Y:S01]  /*1e70*/  UMOV UR38, UR32 ;  /* 0x0000002000267c82 */ /* 0x000fe20008000000 */
[----:B----4-:R-:W-:Y:S01]  /*1e80*/  IMAD.HI.U32 R9, R45, R9, RZ ;  /* 0x000000092d097227 */ /* 0x010fe200078e00ff */
[----:B------:R-:W-:-:S05]  /*1e90*/  ISETP.NE.AND P1, PT, R8, 0x1, PT ;  /* 0x000000010800780c */ /* 0x000fca0003f25270 */
[----:B------:R-:W4:Y:S01]  /*1ea0*/  LDC.64 R4, c[0x0][0x4b0] ;  /* 0x00012c00ff047b82 */ /* 0x000f220000000a00 */
[----:B------:R-:W-:-:S04]  /*1eb0*/  SHF.R.U32.HI R6, RZ, R6, R9 ;  /* 0x00000006ff067219 */ /* 0x000fc80000011609 */
        /* <DEDUP_REMOVED lines=10> */
[----:B----4-:R-:W-:Y:S02]  /*1f60*/  R2UR UR8, R4 ;  /* 0x00000000040872ca */ /* 0x010fe400000e0000 */
[----:B------:R-:W-:Y:S02]  /*1f70*/  R2UR UR9, R9 ;  /* 0x00000000090972ca */ /* 0x000fe400000e0000 */
[----:B------:R-:W-:-:S06]  /*1f80*/  R2UR UR6, R5 ;  /* 0x00000000050672ca */ /* 0x000fcc00000e0000 */
[----:B------:R-:W-:Y:S01]  /*1f90*/  USEL UR13, UR4, UR13, !UP0 ;  /* 0x0000000d040d7287 */ /* 0x000fe2000c000000 */
[----:B------:R-:W4:Y:S05]  /*1fa0*/  LDCU.64 UR4, c[0x0][0x4d8] ;  /* 0x00009b00ff0477ac */ /* 0x000f2a0008000a00 */
[----:B------:R-:W-:-:S04]  /*1fb0*/  IMAD R12, RZ, RZ, -UR13 ;  /* 0x8000000dff0c7e24 */ /* 0x000fc8000f8e02ff */
[----:B------:R-:W-:Y:S01]  /*1fc0*/  IMAD R12, R7, R12, R6 ;  /* 0x0000000c070c7224 */ /* 0x000fe200078e0206 */
[----:B-1----:R-:W-:-:S04]  /*1fd0*/  R2UR UR11, R2 ;  /* 0x00000000020b72ca */ /* 0x002fc800000e0000 */
[----:B------:R-:W-:Y:S02]  /*1fe0*/  R2UR UR7, R12 ;  /* 0x000000000c0772ca */ /* 0x000fe400000e0000 */
[----:B------:R-:W-:-:S07]  /*1ff0*/  R2UR UR12, R3 ;  /* 0x00000000030c72ca */ /* 0x000fce00000e0000 */
[----:B------:R-:W-:-:S06]  /*2000*/  UIMAD UR11, UR9, UR8, UR11 ;  /* 0x00000008090b72a4 */ /* 0x000fcc000f8e020b */
[----:B--2-4-:R-:W-:-:S12]  /*2010*/  UIMAD UR12, UR7, UR6, UR12 ;  /* 0x00000006070c72a4 */ /* 0x014fd8000f8e020c */
.L_x_29:
[----:B------:R-:W-:Y:S01]  /*2020*/  @!P0 MOV R3, 0x2000 ;  /* 0x0000200000038802 */ /* 0x000fe20000000f00 */
[----:B------:R-:W-:Y:S01]  /*2030*/  ULEA UR9, UR38, UR22, 0x3 ;  /* 0x0000001626097291 */ /* 0x000fe2000f8e18ff */
[----:B--23--:R-:W-:Y:S11]  /*2040*/  @P2 BRA `(.L_x_25) ;  /* 0x0000000000102947 */ /* 0x00cff60003800000 */
[----:B------:R-:W-:Y:S04]  /*2050*/  MOV R2, UR33 ;  /* 0x0000002100027c02 */ /* 0x000fe80008000f00 */
[----:B------:R-:W-:Y:S04]  /*2060*/  SHF.L.U32 R5, R2, 0x1f, RZ ;  /* 0x0000001f02057819 */ /* 0x000fe800000006ff */
[----:B------:R-:W1:Y:S02]  /*2070*/  SYNCS.PHASECHK.TRANS64.TRYWAIT P1, [UR9+0xd0], R5 ;  /* 0x0000d005ff0075a7 */ /* 0x000e640008021109 */
[----:B-1----:R-:W-:Y:S05]  /*2080*/  @!P1 BRA `(.L_x_26) ;  /* 0x0000005c00a49947 */ /* 0x002fea0003800000 */
.L_x_25:
[----:B------:R2:W-:Y:S01]  /*2090*/  @!P0 SYNCS.ARRIVE.TRANS64 RZ, [UR9], R3 ;  /* 0x00000003ffff89a7 */ /* 0x0005e20008000009 */
[----:B------:R-:W-:Y:S04]  /*20a0*/  BSSY.RECONVERGENT B0, `(.L_x_27) ;  /* 0x0000003000007945 */ /* 0x000fe80003800200 */
[----:B------:R-:W-:Y:S05]  /*20b0*/  @P5 BRA `(.L_x_28) ;  /* 0x0000000000045947 */ /* 0x000fea0003800000 */
[----:B------:R-:W-:Y:S05]  /*20c0*/  BPT.TRAP 0x1 ;  /* 0x000000040000795c */ /* 0x000fea0000300000 */
.L_x_28:
[----:B------:R-:W-:Y:S05]  /*20d0*/  BSYNC.RECONVERGENT B0 ;  /* 0x0000000000007941 */ /* 0x000fea0003800200 */
.L_x_27:
        /* <DEDUP_REMOVED lines=8> */
[----:B------:R-:W-:Y:S02]  /*2160*/  UIADD3 UR39, UPT, UPT, UR28, 0x1, URZ ;  /* 0x000000011c277890 */ /* 0x000fe4000fffe0ff */
[----:B------:R-:W-:Y:S01]  /*2170*/  UIADD3 UR46, UP1, UPT, UR36, 0x80, URZ ;  /* 0x00000080242e7890 */ /* 0x000fe2000ff3e0ff */
[----:B-1----:R-:W-:Y:S01]  /*2180*/  MOV R2, UR33 ;  /* 0x0000002100027c02 */ /* 0x002fe20008000f00 */
[----:B------:R-:W-:Y:S02]  /*2190*/  ULEA UR16, UR38, UR22, 0xc ;  /* 0x0000001626107291 */ /* 0x000fe4000f8e60ff */
[----:B------:R-:W-:Y:S01]  /*21a0*/  UPRMT UR41, UR6, 0x40, UR7 ;  /* 0x0000004006297896 */ /* 0x000fe20008000007 */
[----:B--2---:R-:W-:Y:S01]  /*21b0*/  SHF.L.U32 R3, R2, 0x1f, RZ ;  /* 0x0000001f02037819 */ /* 0x004fe200000006ff */
[----:B------:R-:W-:Y:S02]  /*21c0*/  UISETP.NE.AND UP2, UPT, UR39, UR26, UPT ;  /* 0x0000001a2700728c */ /* 0x000fe4000bf45270 */
[----:B------:R-:W-:Y:S01]  /*21d0*/  USHF.L.U32 UR10, UR30, 0x5, URZ ;  /* 0x000000051e0a7899 */ /* 0x000fe200080006ff */
[----:B------:R1:W2:Y:S01]  /*21e0*/  SYNCS.PHASECHK.TRANS64.TRYWAIT P2, [UR8+0xd0], R3 ;  /* 0x0000d003ff0075a7 */ /* 0x0002a20008041108 */
[----:B------:R-:W-:Y:S02]  /*21f0*/  UIADD3.X UR47, UPT, UPT, URZ, UR37, URZ, UP1, !UPT ;  /* 0x00000025ff2f7290 */ /* 0x000fe40008ffe4ff */
[----:B------:R-:W-:Y:S02]  /*2200*/  UIADD3 UR8, UPT, UPT, UR16, 0x3600, URZ ;  /* 0x0000360010087890 */ /* 0x000fe4000fffe0ff */
[----:B------:R-:W-:Y:S02]  /*2210*/  UPRMT UR48, UR41, 0x5410, URZ ;  /* 0x0000541029307896 */ /* 0x000fe400080000ff */
[----:B------:R-:W-:Y:S02]  /*2220*/  UIADD3 UR44, UP0, UPT, UR36, 0x180, URZ ;  /* 0x00000180242c7890 */ /* 0x000fe4000ff1e0ff */
[----:B------:R-:W-:Y:S02]  /*2230*/  UIADD3 UR16, UPT, UPT, UR16, 0x1d600, URZ ;  /* 0x0001d60010107890 */ /* 0x000fe4000fffe0ff */
[----:B------:R-:W-:Y:S02]  /*2240*/  UIADD3.X UR45, UPT, UPT, URZ, UR37, URZ, UP0, !UPT ;  /* 0x00000025ff2d7290 */ /* 0x000fe400087fe4ff */
[----:B------:R-:W-:Y:S01]  /*2250*/  UIADD3 UR38, UPT, UPT, UR29, 0x1, URZ ;  /* 0x000000011d267890 */ /* 0x000fe2000fffe0ff */
[----:B------:R1:W-:Y:S01]  /*2260*/  UTMALDG.4D.IM2COL [UR8], [UR46], UR48 ;  /* 0x000000082e0073b4 */ /* 0x0003e20008058030 */
[----:B------:R-:W-:Y:S02]  /*2270*/  @UP2 UIADD3 UR38, UPT, UPT, UR29, URZ, URZ ;  /* 0x000000ff1d262290 */ /* 0x000fe4000fffe0ff */
[----:B------:R-:W-:Y:S02]  /*2280*/  UIADD3 UR41, UPT, UPT, UR30, 0x1, URZ ;  /* 0x000000011e297890 */ /* 0x000fe4000fffe0ff */
[----:B------:R-:W-:Y:S02]  /*2290*/  UISETP.NE.AND UP0, UPT, UR38, UR25, UPT ;  /* 0x000000192600728c */ /* 0x000fe4000bf05270 */
[----:B------:R-:W-:Y:S01]  /*22a0*/  UIADD3 UR49, UPT, UPT, UR40, -0x1, URZ ;  /* 0xffffffff28317890 */ /* 0x000fe2000fffe0ff */
[----:B------:R-:W-:Y:S01]  /*22b0*/  UMOV UR42, 0x0 ;  /* 0x00000000002a7882 */ /* 0x000fe20000000000 */
[----:B------:R-:W-:Y:S01]  /*22c0*/  UMOV UR43, 0x10000000 ;  /* 0x10000000002b7882 */ /* 0x000fe20000000000 */
[----:B------:R-:W-:Y:S01]  /*22d0*/  UMOV UR19, UR27 ;  /* 0x0000001b00137c82 */ /* 0x000fe20008000000 */
[----:B------:R-:W-:Y:S01]  /*22e0*/  UMOV UR20, UR28 ;  /* 0x0000001c00147c82 */ /* 0x000fe20008000000 */
[----:B------:R-:W-:Y:S01]  /*22f0*/  USEL UR28, UR39, URZ, UP2 ;  /* 0x000000ff271c7287 */ /* 0x000fe20009000000 */
[----:B------:R-:W-:Y:S03]  /*2300*/  UMOV UR21, UR29 ;  /* 0x0000001d00157c82 */ /* 0x000fe60008000000 */
[----:B------:R-:W-:Y:S02]  /*2310*/  @UP0 UIADD3 UR41, UPT, UPT, UR30, URZ, URZ ;  /* 0x000000ff1e290290 */ /* 0x000fe4000fffe0ff */
[----:B------:R-:W-:Y:S01]  /*2320*/  USEL UR29, UR38, URZ, UP0 ;  /* 0x000000ff261d7287 */ /* 0x000fe20008000000 */
[----:B------:R-:W-:Y:S01]  /*2330*/  UMOV UR17, UR9 ;  /* 0x0000000900117c82 */ /* 0x000fe20008000000 */
[----:B------:R-:W-:Y:S01]  /*2340*/  UMOV UR18, UR10 ;  /* 0x0000000a00127c82 */ /* 0x000fe20008000000 */
[----:B------:R-:W-:Y:S01]  /*2350*/  UISETP.GT.U32.AND UP0, UPT, UR40, 0x1, UPT ;  /* 0x000000012800788c */ /* 0x000fe2000bf04070 */
[----:B------:R1:W-:Y:S01]  /*2360*/  UTMALDG.4D [UR16], [UR44], desc[UR42] ;  /* 0x00002a102c0075b4 */ /* 0x0003e20008019000 */
[----:B------:R-:W-:Y:S01]  /*2370*/  UMOV UR38, UR32 ;  /* 0x0000002000267c82 */ /* 0x000fe20008000000 */
[----:B------:R-:W-:Y:S01]  /*2380*/  UMOV UR40, UR49 ;  /* 0x0000003100287c82 */ /* 0x000fe20008000000 */
[----:B------:R-:W-:Y:S05]  /*2390*/  UMOV UR30, UR41 ;  /* 0x00000029001e7c82 */ /* 0x000fea0008000000 */
[----:B-1----:R-:W-:Y:S05]  /*23a0*/  BRA.U UP0, `(.L_x_29) ;  /* 0xfffffffd001c7547 */ /* 0x002fea000b83ffff */
.L_x_24:
[----:B------:R-:W-:Y:S01]  /*23b0*/  SHF.L.U32 R3, R10, 0x1f, RZ ;  /* 0x0000001f0a037819 */ /* 0x000fe200000006ff */
[----:B------:R-:W-:-:S03]  /*23c0*/  NOP ;  /* 0x0000000000007918 */ /* 0x000fc60000000000 */
[----:B------:R-:W4:Y:S02]  /*23d0*/  SYNCS.PHASECHK.TRANS64.TRYWAIT P1, [UR22+0x1e0], R3 ;  /* 0x0001e003ff0075a7 */ /* 0x000f240008021116 */
[----:B----4-:R-:W-:Y:S05]  /*23e0*/  @!P1 BRA `(.L_x_30) ;  /* 0x0000005800e49947 */ /* 0x010fea0003800000 */
.L_x_133:
[----:B------:R-:W4:Y:S01]  /*23f0*/  LDS.128 R4, [UR22+0x220] ;  /* 0x00022016ff047984 */ /* 0x000f220008000c00 */
[----:B------:R-:W-:Y:S01]  /*2400*/  UIADD3 UR4, UPT, UPT, UR22, 0x1e8, URZ ;  /* 0x000001e816047890 */ /* 0x000fe2000fffe0ff */
[----:B------:R-:W-:Y:S01]  /*2410*/  ISETP.GE.AND P1, PT, R26, 0x1, PT ;  /* 0x000000011a00780c */ /* 0x000fe20003f26270 */
[----:B------:R-:W-:Y:S01]  /*2420*/  @!PT LDS RZ, [RZ] ;  /* 0x00000000fffff984 */ /* 0x000fe20000000800 */
[----:B------:R-:W-:Y:S01]  /*2430*/  @!PT LDS RZ, [RZ] ;  /* 0x00000000fffff984 */ /* 0x000fe20000000800 */
[----:B------:R-:W-:Y:S01]  /*2440*/  @!PT LDS RZ, [RZ] ;  /* 0x00000000fffff984 */ /* 0x000fe20000000800 */
[----:B------:R-:W-:Y:S01]  /*2450*/  @!PT LDS RZ, [RZ] ;  /* 0x00000000fffff984 */ /* 0x000fe20000000800 */
[----:B------:R1:W-:Y:S06]  /*2460*/  MEMBAR.ALL.CTA ;  /* 0x0000000000007992 */ /* 0x0003ec0000008000 */
[----:B-1----:R-:W1:Y:S01]  /*2470*/  FENCE.VIEW.ASYNC.S ;  /* 0x00000000000073c6 */ /* 0x002e620000000000 */
[----:B------:R-:W-:-:S09]  /*2480*/  UPRMT UR4, URZ, 0x654, UR4 ;  /* 0x00000654ff047896 */ /* 0x000fd20008000004 */
[----:B-1----:R-:W-:Y:S01]  /*2490*/  SYNCS.ARRIVE.TRANS64.RED.A1T0 RZ, [UR4], RZ ;  /* 0x000000ffffff79a7 */ /* 0x002fe20008100404 */
[----:B----4-:R-:W-:-:S13]  /*24a0*/  LOP3.LUT P4, RZ, R6, 0x1, RZ, 0xc0, !PT ;  /* 0x0000000106ff7812 */ /* 0x010fda000788c0ff */
[----:B------:R-:W-:Y:S02]  /*24b0*/  @P4 MOV R15, R4 ;  /* 0x00000004000f4202 */ /* 0x000fe40000000f00 */
[----:B------:R-:W-:Y:S01]  /*24c0*/  @P4 LOP3.LUT R13, R5, 0xffff, RZ, 0xc0, !PT ;  /* 0x0000ffff050d4812 */ /* 0x000fe200078ec0ff */
[----:B------:R-:W-:Y:S06]  /*24d0*/  @!P1 BRA `(.L_x_31) ;  /* 0x0000000000b89947 */ /* 0x000fec0003800000 */
[----:B------:R-:W1:Y:S01]  /*24e0*/  LDC.64 R4, c[0x0][0xb18] ;  /* 0x0002c600ff047b82 */ /* 0x000e620000000a00 */
[----:B--2---:R-:W-:-:S07]  /*24f0*/  ISETP.NE.AND P3, PT, R26, 0x1, PT ;  /* 0x000000011a00780c */ /* 0x004fce0003f65270 */
[----:B------:R-:W2:Y:S08]  /*2500*/  LDC.64 R6, c[0x0][0xb10] ;  /* 0x0002c400ff067b82 */ /* 0x000eb00000000a00 */
[----:B------:R-:W4:Y:S08]  /*2510*/  LDC R8, c[0x0][0xb20] ;  /* 0x0002c800ff087b82 */ /* 0x000f300000000800 */
[----:B------:R-:W3:Y:S01]  /*2520*/  LDC R12, c[0x0][0xb0c] ;  /* 0x0002c300ff0c7b82 */ /* 0x000ee20000000800 */
[----:B-1----:R-:W-:Y:S01]  /*2530*/  IMAD.HI.U32 R9, R0, R5, RZ ;  /* 0x0000000500097227 */ /* 0x002fe200078e00ff */
[----:B------:R-:W-:-:S03]  /*2540*/  ISETP.NE.AND P1, PT, R4, 0x1, PT ;  /* 0x000000010400780c */ /* 0x000fc60003f25270 */
[----:B------:R-:W-:-:S03]  /*2550*/  IMAD.HI.U32 R5, R13, R5, RZ ;  /* 0x000000050d057227 */ /* 0x000fc600078e00ff */
[----:B------:R-:W1:Y:S01]  /*2560*/  LDC.64 R2, c[0x0][0xb28] ;  /* 0x0002ca00ff027b82 */ /* 0x000e620000000a00 */
[----:B--2---:R-:W-:-:S04]  /*2570*/  IMAD.HI.U32 R14, R11, R6, RZ ;  /* 0x000000060b0e7227 */ /* 0x004fc800078e00ff */
[----:B------:R-:W-:Y:S01]  /*2580*/  IMAD.HI.U32 R16, R15, R6, RZ ;  /* 0x000000060f107227 */ /* 0x000fe200078e00ff */
[----:B------:R-:W-:Y:S02]  /*2590*/  SHF.R.U32.HI R14, RZ, R7, R14 ;  /* 0x00000007ff0e7219 */ /* 0x000fe4000001160e */
[-C--:B----4-:R-:W-:Y:S02]  /*25a0*/  SHF.R.U32.HI R9, RZ, R8.reuse, R9 ;  /* 0x00000008ff097219 */ /* 0x090fe40000011609 */
[----:B------:R-:W-:Y:S02]  /*25b0*/  SHF.R.U32.HI R8, RZ, R8, R5 ;  /* 0x00000008ff087219 */ /* 0x000fe40000011605 */
[----:B------:R-:W-:Y:S02]  /*25c0*/  SEL R9, R0, R9, !P1 ;  /* 0x0000000900097207 */ /* 0x000fe40004800000 */
[----:B------:R-:W-:Y:S02]  /*25d0*/  SHF.R.U32.HI R16, RZ, R7, R16 ;  /* 0x00000007ff107219 */ /* 0x000fe40000011610 */
[----:B---3--:R-:W-:-:S02]  /*25e0*/  ISETP.NE.AND P2, PT, R12, 0x1, PT ;  /* 0x000000010c00780c */ /* 0x008fc40003f45270 */
[----:B------:R-:W-:Y:S02]  /*25f0*/  SEL R5, R13, R8, !P1 ;  /* 0x000000080d057207 */ /* 0x000fe40004800000 */
[----:B------:R-:W-:Y:S02]  /*2600*/  SEL R17, R11, R14, !P2 ;  /* 0x0000000e0b117207 */ /* 0x000fe40005000000 */
[----:B------:R-:W-:Y:S01]  /*2610*/  SEL R7, R15, R16, !P2 ;  /* 0x000000100f077207 */ /* 0x000fe20005000000 */
[----:B-1----:R-:W-:-:S04]  /*2620*/  IMAD.HI.U32 R14, R9, R2, RZ ;  /* 0x00000002090e7227 */ /* 0x002fc800078e00ff */
[----:B------:R-:W-:Y:S01]  /*2630*/  IMAD.HI.U32 R6, R17, R2, RZ ;  /* 0x0000000211067227 */ /* 0x000fe200078e00ff */
[----:B------:R-:W-:-:S04]  /*2640*/  @P3 SHF.R.U32.HI R9, RZ, R3, R14 ;  /* 0x00000003ff093219 */ /* 0x000fc8000001160e */
        /* <DEDUP_REMOVED lines=8> */
[----:B------:R-:W-:-:S04]  /*26d0*/  @!P1 IMAD.HI.U32 R8, R7, R2, RZ ;  /* 0x0000000207089227 */ /* 0x000fc800078e00ff */
[----:B------:R-:W-:Y:S01]  /*26e0*/  IMAD.MOV R2, RZ, RZ, -R6 ;  /* 0x000000ffff027224 */ /* 0x000fe200078e0a06 */
[----:B------:R-:W-:-:S03]  /*26f0*/  @!P1 SHF.R.U32.HI R8, RZ, R3, R8 ;  /* 0x00000003ff089219 */ /* 0x000fc60000011608 */
[----:B------:R-:W-:Y:S01]  /*2700*/  IMAD R2, R26, R2, R5 ;  /* 0x000000021a027224 */ /* 0x000fe200078e0205 */
[----:B------:R-:W-:Y:S02]  /*2710*/  @!P1 SEL R3, R7, R8, !P3 ;  /* 0x0000000807039207 */ /* 0x000fe40005800000 */
[----:B------:R-:W-:-:S03]  /*2720*/  IADD3 R8, PT, PT, -R5, RZ, RZ ;  /* 0x000000ff05087210 */ /* 0x000fc60007ffe1ff */
[--C-:B------:R-:W-:Y:S02]  /*2730*/  @!P1 IMAD.IADD R6, R6, 0x1, -R3.reuse ;  /* 0x0000000106069824 */ /* 0x100fe400078e0a03 */
[----:B------:R-:W-:Y:S01]  /*2740*/  @!P1 IMAD R3, R2, R17, R3 ;  /* 0x0000001102039224 */ /* 0x000fe200078e0203 */
[----:B------:R-:W-:Y:S01]  /*2750*/  IADD3 R2, PT, PT, -R7, RZ, RZ ;  /* 0x000000ff07027210 */ /* 0x000fe20007ffe1ff */
[----:B------:R-:W-:Y:S02]  /*2760*/  @!P1 IMAD R5, R26, R6, R7 ;  /* 0x000000061a059224 */ /* 0x000fe400078e0207 */
[----:B------:R-:W-:Y:S02]  /*2770*/  IMAD R8, R4, R8, R13 ;  /* 0x0000000804087224 */ /* 0x000fe400078e020d */
[----:B------:R-:W-:Y:S02]  /*2780*/  @!P1 IMAD.MOV.U32 R7, RZ, RZ, R3 ;  /* 0x000000ffff079224 */ /* 0x000fe400078e0003 */
[----:B------:R-:W-:-:S02]  /*2790*/  IMAD R2, R12, R2, R15 ;  /* 0x000000020c027224 */ /* 0x000fc400078e020f */
[----:B------:R-:W-:Y:S02]  /*27a0*/  IMAD R13, R5, R4, R8 ;  /* 0x00000004050d7224 */ /* 0x000fe400078e0208 */
[----:B------:R-:W-:Y:S02]  /*27b0*/  IMAD R15, R7, R12, R2 ;  /* 0x0000000c070f7224 */ /* 0x000fe400078e0202 */
.L_x_31:
[----:B------:R-:W1:Y:S02]  /*27c0*/  LDCU UR4, c[0x0][0xb30] ;  /* 0x00016600ff0477ac */ /* 0x000e640008000800 */
[----:B-1----:R-:W-:-:S09]  /*27d0*/  UISETP.NE.AND UP0, UPT, UR4, 0x1, UPT ;  /* 0x000000010400788c */ /* 0x002fd2000bf05270 */
[----:B------:R-:W-:Y:S05]  /*27e0*/  BRA.U UP0, `(.L_x_32) ;  /* 0x0000000100407547 */ /* 0x000fea000b800000 */
[----:B------:R-:W1:Y:S08]  /*27f0*/  LDC.64 R4, c[0x0][0xb10] ;  /* 0x0002c400ff047b82 */ /* 0x000e700000000a00 */
[----:B------:R-:W4:Y:S08]  /*2800*/  LDC.64 R2, c[0x0][0xb18] ;  /* 0x0002c600ff027b82 */ /* 0x000f300000000a00 */
[----:B------:R-:W2:Y:S08]  /*2810*/  LDC R6, c[0x0][0xb20] ;  /* 0x0002c800ff067b82 */ /* 0x000eb00000000800 */
[----:B------:R-:W3:Y:S01]  /*2820*/  LDC R8, c[0x0][0xb0c] ;  /* 0x0002c300ff087b82 */ /* 0x000ee20000000800 */
[----:B-1----:R-:W-:-:S05]  /*2830*/  IMAD.HI.U32 R4, R15, R4, RZ ;  /* 0x000000040f047227 */ /* 0x002fca00078e00ff */
[----:B------:R-:W-:Y:S01]  /*2840*/  SHF.R.U32.HI R4, RZ, R5, R4 ;  /* 0x00000005ff047219 */ /* 0x000fe20000011604 */
[----:B----4-:R-:W-:Y:S01]  /*2850*/  IMAD.HI.U32 R3, R13, R3, RZ ;  /* 0x000000030d037227 */ /* 0x010fe200078e00ff */
[----:B------:R-:W-:-:S04]  /*2860*/  ISETP.NE.AND P1, PT, R2, 0x1, PT ;  /* 0x000000010200780c */ /* 0x000fc80003f25270 */
[----:B--2---:R-:W-:-:S04]  /*2870*/  SHF.R.U32.HI R6, RZ, R6, R3 ;  /* 0x00000006ff067219 */ /* 0x004fc80000011603 */
[----:B------:R-:W-:Y:S02]  /*2880*/  SEL R3, R13, R6, !P1 ;  /* 0x000000060d037207 */ /* 0x000fe40004800000 */
[----:B---3--:R-:W-:-:S04]  /*2890*/  ISETP.NE.AND P2, PT, R8, 0x1, PT ;  /* 0x000000010800780c */ /* 0x008fc80003f45270 */
[----:B------:R-:W-:-:S05]  /*28a0*/  SEL R4, R15, R4, !P2 ;  /* 0x000000040f047207 */ /* 0x000fca0005000000 */
[----:B------:R-:W-:Y:S02]  /*28b0*/  IMAD.IADD R5, R3, 0x1, -R4 ;  /* 0x0000000103057824 */ /* 0x000fe400078e0a04 */
[----:B------:R-:W-:Y:S02]  /*28c0*/  IMAD.IADD R3, R4, 0x1, -R3 ;  /* 0x0000000104037824 */ /* 0x000fe400078e0a03 */
[----:B------:R-:W-:Y:S02]  /*28d0*/  IMAD R15, R5, R8, R15 ;  /* 0x00000008050f7224 */ /* 0x000fe400078e020f */
[----:B------:R-:W-:-:S07]  /*28e0*/  IMAD R13, R3, R2, R13 ;  /* 0x00000002030d7224 */ /* 0x000fce00078e020d */
.L_x_32:
[----:B------:R-:W-:Y:S01]  /*28f0*/  UMOV UR20, UR31 ;  /* 0x0000001f00147c82 */ /* 0x000fe20008000000 */
[----:B------:R-:W-:Y:S01]  /*2900*/  PLOP3.LUT P1, PT, PT, PT, PT, 0x80, 0x8 ;  /* 0x000000000008781c */ /* 0x000fe20003f2f070 */
[----:B------:R-:W-:Y:S01]  /*2910*/  IMAD.IADD R45, R15, 0x1, R64 ;  /* 0x000000010f2d7824 */ /* 0x000fe200078e0240 */
[----:B------:R-:W-:Y:S01]  /*2920*/  LOP3.LUT R10, R10, 0x1, RZ, 0x3c, !PT ;  /* 0x000000010a0a7812 */ /* 0x000fe200078e3cff */
[----:B------:R-:W-:Y:S01]  /*2930*/  IMAD.IADD R18, R13, 0x1, R62 ;  /* 0x000000010d127824 */ /* 0x000fe200078e023e */
[----:B------:R-:W-:Y:S09]  /*2940*/  @P4 BRA `(.L_x_33) ;  /* 0xffffffec00684947 */ /* 0x000ff2000383ffff */
[----:B------:R-:W-:Y:S01]  /*2950*/  UIADD3 UR22, UPT, UPT, UR22, 0xd0, URZ ;  /* 0x000000d016167890 */ /* 0x000fe2000fffe0ff */
[----:B------:R-:W-:-:S03]  /*2960*/  MOV R3, UR33 ;  /* 0x0000002100037c02 */ /* 0x000fc60008000f00 */
[----:B------:R-:W-:Y:S01]  /*2970*/  ULEA UR4, UR32, UR22, 0x3 ;  /* 0x0000001620047291 */ /* 0x000fe2000f8e18ff */
[----:B------:R-:W-:-:S08]  /*2980*/  SHF.L.U32 R3, R3, 0x1f, RZ ;  /* 0x0000001f03037819 */ /* 0x000fd000000006ff */
[----:B------:R-:W1:Y:S02]  /*2990*/  SYNCS.PHASECHK.TRANS64.TRYWAIT P0, [UR4], R3 ;  /* 0x00000003ff0075a7 */ /* 0x000e640008001104 */
[----:B-1----:R-:W-:Y:S05]  /*29a0*/  @!P0 BRA `(.L_x_34) ;  /* 0x00000054008c8947 */ /* 0x002fea0003800000 */
.L_x_135:
[----:B------:R-:W-:-:S04]  /*29b0*/  UIADD3 UR6, UPT, UPT, UR32, 0x1, URZ ;  /* 0x0000000120067890 */ /* 0x000fc8000fffe0ff */
[----:B------:R-:W-:-:S04]  /*29c0*/  UISETP.NE.AND UP0, UPT, UR6, 0x1a, UPT ;  /* 0x0000001a0600788c */ /* 0x000fc8000bf05270 */
[----:B------:R-:W-:Y:S02]  /*29d0*/  USEL UR5, URZ, 0x1, UP0 ;  /* 0x00000001ff057887 */ /* 0x000fe40008000000 */
[----:B------:R-:W-:Y:S02]  /*29e0*/  USEL UR6, UR6, URZ, UP0 ;  /* 0x000000ff06067287 */ /* 0x000fe40008000000 */
[----:B------:R-:W-:Y:S02]  /*29f0*/  ULOP3.LUT UR5, UR33, UR5, URZ, 0x3c, !UPT ;  /* 0x0000000521057292 */ /* 0x000fe4000f8e3cff */
[----:B------:R-:W-:-:S04]  /*2a00*/  ULEA UR4, UR6, UR22, 0x3 ;  /* 0x0000001606047291 */ /* 0x000fc8000f8e18ff */
[----:B-1----:R-:W-:-:S04]  /*2a10*/  MOV R3, UR5 ;  /* 0x0000000500037c02 */ /* 0x002fc80008000f00 */
[----:B------:R-:W-:-:S04]  /*2a20*/  SHF.L.U32 R3, R3, 0x1f, RZ ;  /* 0x0000001f03037819 */ /* 0x000fc800000006ff */
[----:B------:R-:W1:Y:S02]  /*2a30*/  SYNCS.PHASECHK.TRANS64.TRYWAIT P0, [UR4], R3 ;  /* 0x00000003ff0075a7 */ /* 0x000e640008001104 */
[----:B-1----:R-:W-:Y:S05]  /*2a40*/  @!P0 BRA `(.L_x_35) ;  /* 0x00000054007c8947 */ /* 0x002fea0003800000 */
.L_x_137:
        /* <DEDUP_REMOVED lines=10> */
.L_x_139:
        /* <DEDUP_REMOVED lines=10> */
.L_x_141:
        /* <DEDUP_REMOVED lines=10> */
.L_x_143:
        /* <DEDUP_REMOVED lines=10> */
.L_x_145:
        /* <DEDUP_REMOVED lines=10> */
.L_x_147:
        /* <DEDUP_REMOVED lines=10> */
.L_x_149:
        /* <DEDUP_REMOVED lines=10> */
.L_x_151:
        /* <DEDUP_REMOVED lines=10> */
.L_x_153:
        /* <DEDUP_REMOVED lines=10> */
.L_x_155:
        /* <DEDUP_REMOVED lines=10> */
.L_x_157:
        /* <DEDUP_REMOVED lines=10> */
.L_x_159:
        /* <DEDUP_REMOVED lines=10> */
.L_x_161:
        /* <DEDUP_REMOVED lines=10> */
.L_x_163:
        /* <DEDUP_REMOVED lines=10> */
.L_x_165:
        /* <DEDUP_REMOVED lines=10> */
.L_x_167:
        /* <DEDUP_REMOVED lines=10> */
.L_x_169:
        /* <DEDUP_REMOVED lines=10> */
.L_x_171:
        /* <DEDUP_REMOVED lines=10> */
.L_x_173:
        /* <DEDUP_REMOVED lines=10> */
.L_x_175:
        /* <DEDUP_REMOVED lines=10> */
.L_x_177:
        /* <DEDUP_REMOVED lines=10> */
.L_x_179:
        /* <DEDUP_REMOVED lines=10> */
.L_x_181:
        /* <DEDUP_REMOVED lines=10> */
.L_x_183:
[----:B------:R-:W-:-:S04]  /*38b0*/  UIADD3 UR6, UPT, UPT, UR6, 0x1, URZ ;  /* 0x0000000106067890 */ /* 0x000fc8000fffe0ff */
[----:B------:R-:W-:-:S04]  /*38c0*/  UISETP.NE.AND UP0, UPT, UR6, 0x1a, UPT ;  /* 0x0000001a0600788c */ /* 0x000fc8000bf05270 */
[----:B------:R-:W-:Y:S02]  /*38d0*/  USEL UR4, URZ, 0x1, UP0 ;  /* 0x00000001ff047887 */ /* 0x000fe40008000000 */
[----:B------:R-:W-:Y:S02]  /*38e0*/  USEL UR6, UR6, URZ, UP0 ;  /* 0x000000ff06067287 */ /* 0x000fe40008000000 */
[----:B------:R-:W-:Y:S02]  /*38f0*/  ULOP3.LUT UR4, UR5, UR4, URZ, 0x3c, !UPT ;  /* 0x0000000405047292 */ /* 0x000fe4000f8e3cff */
[----:B------:R-:W-:-:S04]  /*3900*/  ULEA UR6, UR6, UR22, 0x3 ;  /* 0x0000001606067291 */ /* 0x000fc8000f8e18ff */
[----:B------:R-:W-:Y:S02]  /*3910*/  IMAD.U32 R2, RZ, RZ, UR4 ;  /* 0x00000004ff027e24 */ /* 0x000fe4000f8e00ff */
[----:B-1----:R-:W-:-:S03]  /*3920*/  MOV R0, UR6 ;  /* 0x0000000600007c02 */ /* 0x002fc60008000f00 */
[----:B------:R-:W-:-:S07]  /*3930*/  SHF.L.U32 R3, R2, 0x1f, RZ ;  /* 0x0000001f02037819 */ /* 0x000fce00000006ff */
.L_x_59:
[----:B-1----:R1:W4:Y:S02]  /*3940*/  SYNCS.PHASECHK.TRANS64.TRYWAIT P0, [R0+URZ], R3 ;  /* 0x00000003000075a7 */ /* 0x00232400080011ff */
[----:B----4-:R-:W-:Y:S05]  /*3950*/  @!P0 NANOSLEEP.SYNCS 0x989680 ;  /* 0x009896800000895d */ /* 0x010fea0003900000 */
[----:B------:R-:W4:Y:S02]  /*3960*/  @!P0 SYNCS.PHASECHK.TRANS64 P0, [R0+URZ], R3 ;  /* 0x00000003000085a7 */ /* 0x000f2400080010ff */
[----:B----4-:R-:W-:Y:S05]  /*3970*/  @P0 EXIT ;  /* 0x000000000000094d */ /* 0x010fea0003800000 */
[----:B------:R-:W-:Y:S05]  /*3980*/  BRA `(.L_x_59) ;  /* 0xfffffffc00ec7947 */ /* 0x000fea000383ffff */
.L_x_17:
[----:B------:R-:W-:-:S04]  /*3990*/  UISETP.NE.AND UP0, UPT, UR45, URZ, UPT ;  /* 0x000000ff2d00728c */ /* 0x000fc8000bf05270 */
[----:B------:R-:W-:-:S09]  /*39a0*/  UISETP.NE.OR UP0, UPT, UR6, 0x1, UP0 ;  /* 0x000000010600788c */ /* 0x000fd20008705670 */
[----:B------:R-:W-:Y:S05]  /*39b0*/  BRA.U UP0, `(.L_x_60) ;  /* 0x0000000100b07547 */ /* 0x000fea000b800000 */
[----:B------:R-:W-:Y:S01]  /*39c0*/  UMOV UR4, 0x400 ;  /* 0x0000040000047882 */ /* 0x000fe20000000000 */
[----:B------:R-:W-:Y:S01]  /*39d0*/  HFMA2 R3, -RZ, RZ, 0, 5.9604644775390625e-08 ;  /* 0x00000001ff037431 */ /* 0x000fe200000001ff */
[----:B------:R-:W-:Y:S01]  /*39e0*/  ULEA UR45, UR45, UR4, 0x18 ;  /* 0x000000042d2d7291 */ /* 0x000fe2000f8ec0ff */
[----:B------:R-:W-:Y:S01]  /*39f0*/  ISETP.NE.AND P0, PT, R2, RZ, PT ;  /* 0x000000ff0200720c */ /* 0x000fe20003f05270 */
[----:B------:R-:W-:Y:S02]  /*3a00*/  IMAD.MOV.U32 R8, RZ, RZ, RZ ;  /* 0x000000ffff087224 */ /* 0x000fe400078e00ff */
[----:B------:R-:W-:Y:S02]  /*3a10*/  UIADD3 UR6, UPT, UPT, UR45, 0x1e8, URZ ;  /* 0x000001e82d067890 */ /* 0x000fe4000fffe0ff */
[----:B------:R-:W-:Y:S02]  /*3a20*/  UIADD3 UR7, UPT, UPT, UR45, 0x1e0, URZ ;  /* 0x000001e02d077890 */ /* 0x000fe4000fffe0ff */
[----:B------:R-:W-:-:S12]  /*3a30*/  UPRMT UR6, URZ, 0x654, UR6 ;  /* 0x00000654ff067896 */ /* 0x000fd80008000006 */
.L_x_63:
[----:B------:R-:W-:Y:S01]  /*3a40*/  SHF.L.U32 R7, R3, 0x1f, RZ ;  /* 0x0000001f03077819 */ /* 0x000fe200000006ff */
[----:B------:R-:W-:Y:S02]  /*3a50*/  IMAD.U32 R9, RZ, RZ, UR7 ;  /* 0x00000007ff097e24 */ /* 0x000fe4000f8e00ff */
[----:B------:R-:W-:Y:S01]  /*3a60*/  @!P0 IMAD.MOV.U32 R5, RZ, RZ, 0x10 ;  /* 0x00000010ff058424 */ /* 0x000fe200078e00ff */
[----:B------:R-:W1:Y:S02]  /*3a70*/  SYNCS.PHASECHK.TRANS64.TRYWAIT P1, [UR45+0x1e8], R7 ;  /* 0x0001e807ff0075a7 */ /* 0x000e64000802112d */
[----:B------:R-:W-:-:S04]  /*3a80*/  PRMT R9, R2, 0x654, R9 ;  /* 0x0000065402097816 */ /* 0x000fc80000000009 */
[----:B------:R-:W-:Y:S01]  /*3a90*/  SEL R0, R9, R0, !P0 ;  /* 0x0000000009007207 */ /* 0x000fe20004000000 */
[----:B-1----:R-:W-:Y:S06]  /*3aa0*/  @!P1 BRA `(.L_x_61) ;  /* 0x0000004c00a49947 */ /* 0x002fec0003800000 */
.L_x_185:
[----:B------:R-:W-:Y:S01]  /*3ab0*/  UIADD3 UR4, UPT, UPT, UR45, 0x220, URZ ;  /* 0x000002202d047890 */ /* 0x000fe2000fffe0ff */
[----:B------:R2:W-:Y:S01]  /*3ac0*/  @!P0 SYNCS.ARRIVE.TRANS64.RED RZ, [R0+URZ], R5 ;  /* 0x0000000500ff89a7 */ /* 0x0005e200080004ff */
[----:B------:R-:W-:Y:S01]  /*3ad0*/  UIADD3 UR5, UPT, UPT, UR45, 0x1e0, URZ ;  /* 0x000001e02d057890 */ /* 0x000fe2000fffe0ff */
[----:B------:R-:W-:-:S08]  /*3ae0*/  LOP3.LUT R3, R3, 0x1, RZ, 0x3c, !PT ;  /* 0x0000000103037812 */ /* 0x000fd000078e3cff */
[----:B------:R-:W-:Y:S06]  /*3af0*/  UGETNEXTWORKID.BROADCAST [UR4], [UR5] ;  /* 0x00000000040073ca */ /* 0x000fec0008000100 */
[----:B--2---:R-:W-:-:S04]  /*3b00*/  SHF.L.U32 R5, R8, 0x1f, RZ ;  /* 0x0000001f08057819 */ /* 0x004fc800000006ff */
[----:B------:R-:W2:Y:S02]  /*3b10*/  SYNCS.PHASECHK.TRANS64.TRYWAIT P1, [UR45+0x1e0], R5 ;  /* 0x0001e005ff0075a7 */ /* 0x000ea4000802112d */
[----:B--2---:R-:W-:Y:S05]  /*3b20*/  @!P1 BRA `(.L_x_62) ;  /* 0x0000004c009c9947 */ /* 0x004fea0003800000 */
.L_x_187:
[----:B-1----:R-:W1:Y:S01]  /*3b30*/  LDS.128 R4, [UR45+0x220] ;  /* 0x0002202dff047984 */ /* 0x002e620008000c00 */
[----:B------:R-:W-:Y:S01]  /*3b40*/  LOP3.LUT R8, R8, 0x1, RZ, 0x3c, !PT ;  /* 0x0000000108087812 */ /* 0x000fe200078e3cff */
[----:B------:R-:W-:Y:S01]  /*3b50*/  @!PT LDS RZ, [RZ] ;  /* 0x00000000fffff984 */ /* 0x000fe20000000800 */
[----:B------:R-:W-:Y:S01]  /*3b60*/  @!PT LDS RZ, [RZ] ;  /* 0x00000000fffff984 */ /* 0x000fe20000000800 */
[----:B------:R-:W-:Y:S01]  /*3b70*/  @!PT LDS RZ, [RZ] ;  /* 0x00000000fffff984 */ /* 0x000fe20000000800 */
[----:B------:R-:W-:Y:S01]  /*3b80*/  @!PT LDS RZ, [RZ] ;  /* 0x00000000fffff984 */ /* 0x000fe20000000800 */
[----:B------:R2:W-:Y:S06]  /*3b90*/  MEMBAR.ALL.CTA ;  /* 0x0000000000007992 */ /* 0x0005ec0000008000 */
[----:B--2---:R-:W2:Y:S02]  /*3ba0*/  FENCE.VIEW.ASYNC.S ;  /* 0x00000000000073c6 */ /* 0x004ea40000000000 */
[----:B--2---:R-:W-:Y:S01]  /*3bb0*/  SYNCS.ARRIVE.TRANS64.RED.A1T0 RZ, [UR6], RZ ;  /* 0x000000ffffff79a7 */ /* 0x004fe20008100406 */
[----:B-1----:R-:W-:-:S13]  /*3bc0*/  LOP3.LUT P1, RZ, R6, 0x1, RZ, 0xc0, !PT ;  /* 0x0000000106ff7812 */ /* 0x002fda000782c0ff */
[----:B------:R-:W-:Y:S05]  /*3bd0*/  @P1 BRA `(.L_x_63) ;  /* 0xfffffffc00981947 */ /* 0x000fea000383ffff */
[----:B------:R-:W-:-:S04]  /*3be0*/  SHF.L.U32 R0, R3, 0x1f, RZ ;  /* 0x0000001f03007819 */ /* 0x000fc800000006ff */
[----:B------:R-:W1:Y:S02]  /*3bf0*/  SYNCS.PHASECHK.TRANS64 P0, [UR45+0x1e8], R0 ;  /* 0x0001e800ff0075a7 */ /* 0x000e64000800102d */
[----:B-1----:R-:W-:Y:S05]  /*3c00*/  @P0 EXIT ;  /* 0x000000000000094d */ /* 0x002fea0003800000 */
[----:B------:R-:W-:-:S07]  /*3c10*/  MOV R0, UR45 ;  /* 0x0000002d00007c02 */ /* 0x000fce0008000f00 */
.L_x_64:
[----:B-1----:R-:W-:-:S04]  /*3c20*/  SHF.L.U32 R5, R3, 0x1f, RZ ;  /* 0x0000001f03057819 */ /* 0x002fc800000006ff */
[----:B------:R1:W2:Y:S03]  /*3c30*/  SYNCS.PHASECHK.TRANS64.TRYWAIT P0, [R0+URZ+0x1e8], R5 ;  /* 0x0001e805000075a7 */ /* 0x0002a600080011ff */
[----:B--2---:R-:W-:Y:S05]  /*3c40*/  @!P0 NANOSLEEP.SYNCS 0x989680 ;  /* 0x009896800000895d */ /* 0x004fea0003900000 */
[----:B------:R-:W2:Y:S02]  /*3c50*/  @!P0 SYNCS.PHASECHK.TRANS64 P0, [R0+URZ+0x1e8], R5 ;  /* 0x0001e805000085a7 */ /* 0x000ea400080010ff */
[----:B--2---:R-:W-:Y:S05]  /*3c60*/  @P0 EXIT ;  /* 0x000000000000094d */ /* 0x004fea0003800000 */
[----:B------:R-:W-:Y:S05]  /*3c70*/  BRA `(.L_x_64) ;  /* 0xfffffffc00e87947 */ /* 0x000fea000383ffff */
.L_x_60:
[----:B------:R-:W-:-:S09]  /*3c80*/  UISETP.NE.AND UP0, UPT, UR6, URZ, UPT ;  /* 0x000000ff0600728c */ /* 0x000fd2000bf05270 */
[----:B------:R-:W-:Y:S05]  /*3c90*/  BRA.U UP0, `(.L_x_65) ;  /* 0x0000000d003c7547 */ /* 0x000fea000b800000 */
[----:B------:R-:W-:Y:S01]  /*3ca0*/  UMOV UR4, 0x40 ;  /* 0x0000004000047882 */ /* 0x000fe20000000000 */
[----:B------:R-:W-:Y:S01]  /*3cb0*/  NOP ;  /* 0x0000000000007918 */ /* 0x000fe20000000000 */
[----:B------:R-:W-:Y:S01]  /*3cc0*/  ULEA UR4, UR45, UR4, 0x18 ;  /* 0x000000042d047291 */ /* 0x000fe2000f8ec0ff */
[----:B------:R-:W-:Y:S02]  /*3cd0*/  UMOV UR5, 0x400 ;  /* 0x0000040000057882 */ /* 0x000fe40000000000 */
[----:B------:R-:W-:-:S06]  /*3ce0*/  ULEA UR45, UR45, UR5, 0x18 ;  /* 0x000000052d2d7291 */ /* 0x000fcc000f8ec0ff */
[----:B------:R-:W1:Y:S02]  /*3cf0*/  LDS.U8 R0, [UR4+0x1c] ;  /* 0x00001c04ff007984 */ /* 0x000e640008000000 */
[----:B-1----:R-:W-:-:S13]  /*3d00*/  ISETP.NE.AND P0, PT, R0, RZ, PT ;  /* 0x000000ff0000720c */ /* 0x002fda0003f05270 */
[----:B------:R-:W-:Y:S05]  /*3d10*/  @P0 BRA `(.L_x_66) ;  /* 0x0000000000580947 */ /* 0x000fea0003800000 */
[----:B------:R-:W-:-:S13]  /*3d20*/  ELECT P0, URZ, PT ;  /* 0x0000000000ff782f */ /* 0x000fda0003800000 */
[----:B------:R-:W-:Y:S05]  /*3d30*/  @!P0 BRA `(.L_x_67) ;  /* 0x0000000000608947 */ /* 0x000fea0003800000 */
[----:B------:R-:W-:Y:S01]  /*3d40*/  UMOV UR5, 0x10 ;  /* 0x0000001000057882 */ /* 0x000fe20000000000 */
[----:B------:R-:W-:Y:S01]  /*3d50*/  HFMA2 R0, -RZ, RZ, 0, 5.9604644775390625e-08 ;  /* 0x00000001ff007431 */ /* 0x000fe200000001ff */
[----:B------:R-:W-:-:S03]  /*3d60*/  MOV R2, 0xffff ;  /* 0x0000ffff00027802 */ /* 0x000fc60000000f00 */
[----:B------:R-:W-:Y:S04]  /*3d70*/  DEPBAR.LE SB1, 0x36 ;  /* 0x00009d800000791a */ /* 0x000fe80000000000 */
[----:B------:R-:W1:Y:S02]  /*3d80*/  UTCATOMSWS.FIND_AND_SET.ALIGN UP0, UR5, UR5 ;  /* 0x00000005000575e3 */ /* 0x000e640008000800 */
[----:B-1----:R-:W-:Y:S01]  /*3d90*/  MOV R3, UR5 ;  /* 0x0000000500037c02 */ /* 0x002fe20008000f00 */
[----:B------:R-:W-:Y:S06]  /*3da0*/  BRA.U UP0, `(.L_x_68) ;  /* 0x0000000100187547 */ /* 0x000fec000b800000 */
.L_x_69:
[----:B------:R-:W-:Y:S05]  /*3db0*/  NANOSLEEP 0x64 ;  /* 0x000000640000795d */ /* 0x000fea0003800000 */
[----:B------:R-:W-:-:S05]  /*3dc0*/  UMOV UR5, 0x10 ;  /* 0x0000001000057882 */ /* 0x000fca0000000000 */
[----:B------:R-:W-:Y:S04]  /*3dd0*/  DEPBAR.LE SB1, 0x36 ;  /* 0x00009d800000791a */ /* 0x000fe80000000000 */
[----:B------:R-:W1:Y:S02]  /*3de0*/  UTCATOMSWS.FIND_AND_SET.ALIGN UP0, UR5, UR5 ;  /* 0x00000005000575e3 */ /* 0x000e640008000800 */
[----:B-1----:R-:W-:Y:S01]  /*3df0*/  MOV R3, UR5 ;  /* 0x0000000500037c02 */ /* 0x002fe20008000f00 */
[----:B------:R-:W-:Y:S05]  /*3e00*/  BRA.U !UP0, `(.L_x_69) ;  /* 0xfffffffd08e87547 */ /* 0x000fea000b83ffff */
.L_x_68:
[-C--:B------:R-:W-:Y:S02]  /*3e10*/  SHF.L.U32 R2, R2, R3.reuse, RZ ;  /* 0x0000000302027219 */ /* 0x080fe400000006ff */
[----:B------:R-:W-:Y:S01]  /*3e20*/  SHF.L.U32 R0, R0, R3, RZ ;  /* 0x0000000300007219 */ /* 0x000fe200000006ff */
[----:B------:R-:W-:Y:S02]  /*3e30*/  IMAD.SHL.U32 R3, R3, 0x20, RZ ;  /* 0x0000002003037824 */ /* 0x000fe400078e00ff */
[----:B------:R1:W-:Y:S04]  /*3e40*/  ATOMS.OR RZ, [UR4+0x14], R2 ;  /* 0x00001402ffff798c */ /* 0x0003e8000b000004 */
[----:B------:R1:W-:Y:S04]  /*3e50*/  ATOMS.OR RZ, [UR4+0x18], R0 ;  /* 0x00001800ffff798c */ /* 0x0003e8000b000004 */
[----:B------:R1:W-:Y:S01]  /*3e60*/  STS [UR45+0x230], R3 ;  /* 0x00023003ff007988 */ /* 0x0003e2000800082d */
[----:B------:R-:W-:Y:S05]  /*3e70*/  BRA `(.L_x_67) ;  /* 0x0000000000107947 */ /* 0x000fea0003800000 */
.L_x_66:
[----:B------:R-:W-:Y:S02]  /*3e80*/  MOV R0, 0xffffffff ;  /* 0xffffffff00007802 */ /* 0x000fe40000000f00 */
[----:B------:R-:W-:-:S03]  /*3e90*/  MOV R2, 0x3ec0 ;  /* 0x00003ec000027802 */ /* 0x000fc60000000f00 */
[----:B------:R1:W-:Y:S04]  /*3ea0*/  STS [UR45+0x230], R0 ;  /* 0x00023000ff007988 */ /* 0x0003e8000800082d */
[----:B-1-3-5:R-:W-:Y:S05]  /*3eb0*/  CALL.REL.NOINC `($__internal_1_$__cuda_sm10x_tcgen05_guardrail_trap_phase_invalid_during_alloc) ;  /* 0x0000005000347944 */ /* 0x02afea0003c00000 */
.L_x_67:
[----:B------:R-:W-:Y:S05]  /*3ec0*/  WARPSYNC.ALL ;  /* 0x0000000000007948 */ /* 0x000fea0003800000 */
[----:B------:R-:W2:Y:S01]  /*3ed0*/  S2UR UR6, SR_CgaCtaId ;  /* 0x00000000000679c3 */ /* 0x000ea20000008800 */
[----:B------:R-:W-:Y:S01]  /*3ee0*/  UMOV UR4, 0x400 ;  /* 0x0000040000047882 */ /* 0x000fe20000000000 */
[----:B------:R-:W-:-:S06]  /*3ef0*/  NOP ;  /* 0x0000000000007918 */ /* 0x000fcc0000000000 */
[----:B------:R-:W-:Y:S06]  /*3f00*/  BAR.ARV 0x6, 0xa0 ;  /* 0x0182800000007b1d */ /* 0x000fec0000002000 */
[----:B------:R-:W-:Y:S01]  /*3f10*/  IMAD.MOV.U32 R8, RZ, RZ, 0x1 ;  /* 0x00000001ff087424 */ /* 0x000fe200078e00ff */
[----:B------:R-:W-:Y:S01]  /*3f20*/  UMOV UR15, URZ ;  /* 0x000000ff000f7c82 */ /* 0x000fe20008000000 */
[----:B------:R-:W-:Y:S01]  /*3f30*/  UMOV UR14, URZ ;  /* 0x000000ff000e7c82 */ /* 0x000fe20008000000 */
[----:B------:R-:W-:Y:S01]  /*3f40*/  UMOV UR20, 0x0 ;  /* 0x0000000000147882 */ /* 0x000fe20000000000 */
[----:B------:R-:W-:Y:S01]  /*3f50*/  UMOV UR21, 0x4100490 ;  /* 0x0410049000157882 */ /* 0x000fe20000000000 */
[----:B------:R-:W-:Y:S01]  /*3f60*/  UMOV UR18, 0x0 ;  /* 0x0000000000127882 */ /* 0x000fe20000000000 */
[----:B------:R-:W-:Y:S01]  /*3f70*/  UMOV UR19, 0x4100490 ;  /* 0x0410049000137882 */ /* 0x000fe20000000000 */
[----:B--2---:R-:W-:Y:S01]  /*3f80*/  ULEA UR6, UR6, UR4, 0x18 ;  /* 0x0000000406067291 */ /* 0x004fe2000f8ec0ff */
[----:B------:R-:W2:Y:S03]  /*3f90*/  LDCU.64 UR4, c[0x0][0x388] ;  /* 0x00007100ff0477ac */ /* 0x000ea60008000a00 */
[----:B------:R-:W-:-:S02]  /*3fa0*/  UIADD3 UR9, UPT, UPT, UR6, 0x3600, URZ ;  /* 0x0000360006097890 */ /* 0x000fc4000fffe0ff */
[----:B------:R-:W-:-:S03]  /*3fb0*/  UIADD3 UR10, UPT, UPT, UR6, 0x1d600, URZ ;  /* 0x0001d600060a7890 */ /* 0x000fc6000fffe0ff */
[----:B------:R-:W1:Y:S01]  /*3fc0*/  LDS R9, [UR6+0x230] ;  /* 0x00023006ff097984 */ /* 0x000e620008000800 */
[----:B------:R-:W-:Y:S02]  /*3fd0*/  USHF.R.U32.HI UR9, URZ, 0x4, UR9 ;  /* 0x00000004ff097899 */ /* 0x000fe40008011609 */
[----:B------:R-:W-:Y:S02]  /*3fe0*/  USHF.R.U32.HI UR10, URZ, 0x4, UR10 ;  /* 0x00000004ff0a7899 */ /* 0x000fe4000801160a */
[----:B------:R-:W-:Y:S02]  /*3ff0*/  ULOP3.LUT UR9, UR9, 0x3fff, URZ, 0xc0, !UPT ;  /* 0x00003fff09097892 */ /* 0x000fe4000f8ec0ff */
[----:B------:R-:W-:Y:S02]  /*4000*/  ULOP3.LUT UR10, UR10, 0x3fff, URZ, 0xc0, !UPT ;  /* 0x00003fff0a0a7892 */ /* 0x000fe4000f8ec0ff */
[----:B------:R-:W-:Y:S02]  /*4010*/  ULOP3.LUT UR9, UR9, 0x10000, URZ, 0xfc, !UPT ;  /* 0x0001000009097892 */ /* 0x000fe4000f8efcff */
[----:B--2---:R-:W-:-:S02]  /*4020*/  UIADD3 UR4, UPT, UPT, UR4, 0x1f, URZ ;  /* 0x0000001f04047890 */ /* 0x004fc4000fffe0ff */
[----:B------:R-:W-:Y:S02]  /*4030*/  ULOP3.LUT UR10, UR10, 0x10000, URZ, 0xfc, !UPT ;  /* 0x000100000a0a7892 */ /* 0x000fe4000f8efcff */
[----:B------:R-:W-:-:S04]  /*4040*/  USHF.R.S32.HI UR7, URZ, 0x1f, UR4 ;  /* 0x0000001fff077899 */ /* 0x000fc80008011404 */
[----:B------:R-:W-:-:S03]  /*4050*/  ULEA.HI UR7, UR7, UR4, URZ, 0x5 ;  /* 0x0000000407077291 */ /* 0x000fc6000f8f28ff */
[----:B------:R-:W2:Y:S01]  /*4060*/  LDCU UR4, c[0x0][0x390] ;  /* 0x00007200ff0477ac */ /* 0x000ea20008000800 */
[----:B------:R-:W-:-:S04]  /*4070*/  USHF.R.S32.HI UR7, URZ, 0x5, UR7 ;  /* 0x00000005ff077899 */ /* 0x000fc80008011407 */
[----:B------:R-:W-:Y:S02]  /*4080*/  UIMAD UR7, UR7, UR5, URZ ;  /* 0x00000005070772a4 */ /* 0x000fe4000f8e02ff */
[----:B------:R-:W-:-:S04]  /*4090*/  UIADD3 UR5, UPT, UPT, UR6, 0x1e8, URZ ;  /* 0x000001e806057890 */ /* 0x000fc8000fffe0ff */
[----:B------:R-:W-:Y:S01]  /*40a0*/  UPRMT UR5, URZ, 0x654, UR5 ;  /* 0x00000654ff057896 */ /* 0x000fe20008000005 */
[C---:B-1----:R-:W-:Y:S01]  /*40b0*/  VIADD R3, R9.reuse, 0x40 ;  /* 0x0000004009037836 */ /* 0x042fe20000000000 */
[----:B------:R-:W-:Y:S01]  /*40c0*/  LOP3.LUT R2, R9, 0xffff, RZ, 0xc0, !PT ;  /* 0x0000ffff09027812 */ /* 0x000fe200078ec0ff */
[----:B--2---:R-:W-:-:S03]  /*40d0*/  UIMAD UR4, UR7, UR4, URZ ;  /* 0x00000004070472a4 */ /* 0x004fc6000f8e02ff */
[----:B------:R-:W-:Y:S01]  /*40e0*/  LOP3.LUT R3, R3, 0xffff, RZ, 0xc0, !PT ;  /* 0x0000ffff03037812 */ /* 0x000fe200078ec0ff */
[----:B------:R-:W-:Y:S02]  /*40f0*/  UIADD3 UR16, UPT, UPT, UR4, -0x1, URZ ;  /* 0xffffffff04107890 */ /* 0x000fe4000fffe0ff */
[----:B------:R-:W-:Y:S02]  /*4100*/  UISETP.GE.AND UP2, UPT, UR4, 0x1, UPT ;  /* 0x000000010400788c */ /* 0x000fe4000bf46270 */
[----:B------:R1:W-:Y:S02]  /*4110*/  STL.64 [R1], R2 ;  /* 0x0000000201007387 */ /* 0x0003e40000100a00 */
[----:B-1----:R-:W-:-:S07]  /*4120*/  CS2R R2, SRZ ;  /* 0x0000000000027805 */ /* 0x002fce000001ff00 */
.L_x_76:
[----:B-1----:R-:W-:-:S04]  /*4130*/  SHF.L.U32 R5, R3, 0x1f, RZ ;  /* 0x0000001f03057819 */ /* 0x002fc800000006ff */
[----:B------:R-:W1:Y:S02]  /*4140*/  SYNCS.PHASECHK.TRANS64.TRYWAIT P0, [UR6+0x1e0], R5 ;  /* 0x0001e005ff0075a7 */ /* 0x000e640008001106 */
[----:B-12---:R-:W-:Y:S05]  /*4150*/  @!P0 BRA `(.L_x_70) ;  /* 0x0000004800288947 */ /* 0x006fea0003800000 */
.L_x_189:
[----:B-1----:R-:W1:Y:S01]  /*4160*/  LDS.128 R4, [UR6+0x220] ;  /* 0x00022006ff047984 */ /* 0x002e620008000c00 */
[----:B------:R-:W-:Y:S01]  /*4170*/  ULEA UR8, UR15, UR6, 0x3 ;  /* 0x000000060f087291 */ /* 0x000fe2000f8e18ff */
[----:B------:R-:W-:Y:S01]  /*4180*/  SHF.L.U32 R0, R8, 0x1f, RZ ;  /* 0x0000001f08007819 */ /* 0x000fe200000006ff */
[----:B------:R-:W-:Y:S01]  /*4190*/  @!PT LDS RZ, [RZ] ;  /* 0x00000000fffff984 */ /* 0x000fe20000000800 */
[----:B------:R-:W-:Y:S01]  /*41a0*/  @!PT LDS RZ, [RZ] ;  /* 0x00000000fffff984 */ /* 0x000fe20000000800 */
[----:B------:R-:W-:Y:S01]  /*41b0*/  @!PT LDS RZ, [RZ] ;  /* 0x00000000fffff984 */ /* 0x000fe20000000800 */
[----:B------:R-:W-:Y:S01]  /*41c0*/  @!PT LDS RZ, [RZ] ;  /* 0x00000000fffff984 */ /* 0x000fe20000000800 */
[----:B------:R2:W-:Y:S06]  /*41d0*/  MEMBAR.ALL.CTA ;  /* 0x0000000000007992 */ /* 0x0005ec0000008000 */
[----:B--2---:R-:W2:Y:S02]  /*41e0*/  FENCE.VIEW.ASYNC.S ;  /* 0x00000000000073c6 */ /* 0x004ea40000000000 */
[----:B--2---:R-:W-:Y:S01]  /*41f0*/  SYNCS.ARRIVE.TRANS64.RED.A1T0 RZ, [UR5], RZ ;  /* 0x000000ffffff79a7 */ /* 0x004fe20008100405 */
[----:B------:R-:W2:Y:S01]  /*4200*/  SYNCS.PHASECHK.TRANS64.TRYWAIT P0, [UR8+0x200], R0 ;  /* 0x00020000ff0075a7 */ /* 0x000ea20008001108 */
[----:B-1----:R-:W-:Y:S01]  /*4210*/  LOP3.LUT P2, RZ, R6, 0x1, RZ, 0xc0, !PT ;  /* 0x0000000106ff7812 */ /* 0x002fe2000784c0ff */
[----:B--2---:R-:W-:-:S12]  /*4220*/  @!P0 BRA `(.L_x_71) ;  /* 0x00000048000c8947 */ /* 0x004fd80003800000 */
.L_x_191:
[----:B------:R-:W-:Y:S05]  /*4230*/  BRA.U !UP2, `(.L_x_72) ;  /* 0x000000010ac47547 */ /* 0x000fea000b800000 */
[----:B-1----:R-:W-:Y:S01]  /*4240*/  IMAD.U32 R0, RZ, RZ, UR15 ;  /* 0x0000000fff007e24 */ /* 0x002fe2000f8e00ff */
[----:B------:R-:W-:-:S04]  /*4250*/  ULEA UR4, UR14, UR6, 0x3 ;  /* 0x000000060e047291 */ /* 0x000fc8000f8e18ff */
[----:B------:R-:W-:Y:S02]  /*4260*/  LEA R4, R0, R1, 0x2 ;  /* 0x0000000100047211 */ /* 0x000fe400078e10ff */
[----:B------:R-:W-:-:S04]  /*4270*/  SHF.L.U32 R0, R2, 0x1f, RZ ;  /* 0x0000001f02007819 */ /* 0x000fc800000006ff */
[----:B------:R-:W5:Y:S01]  /*4280*/  LDL R4, [R4] ;  /* 0x0000000004047983 */ /* 0x000f620000100800 */
[----:B------:R1:W2:Y:S01]  /*4290*/  SYNCS.PHASECHK.TRANS64.TRYWAIT P1, [UR4], R0 ;  /* 0x00000000ff0075a7 */ /* 0x0002a20008021104 */
[----:B------:R-:W-:Y:S01]  /*42a0*/  UPLOP3.LUT UP3, UPT, UPT, UPT, UPT, 0x40, 0x4 ;  /* 0x000000000004789c */ /* 0x000fe20003f6e870 */
[----:B------:R-:W-:Y:S01]  /*42b0*/  UMOV UR13, UR16 ;  /* 0x00000010000d7c82 */ /* 0x000fe20008000000 */
[----:B------:R-:W-:-:S09]  /*42c0*/  UMOV UR12, UR14 ;  /* 0x0000000e000c7c82 */ /* 0x000fd20008000000 */
.L_x_75:
[----:B------:R-:W-:Y:S01]  /*42d0*/  ULEA UR7, UR12, UR6, 0x3 ;  /* 0x000000060c077291 */ /* 0x000fe2000f8e18ff */
[----:B-12-4-:R-:W-:Y:S11]  /*42e0*/  @P1 BRA `(.L_x_73) ;  /* 0x00000000000c1947 */ /* 0x016ff60003800000 */
[----:B------:R-:W-:Y:S04]  /*42f0*/  SHF.L.U32 R5, R2, 0x1f, RZ ;  /* 0x0000001f02057819 */ /* 0x000fe800000006ff */
[----:B------:R-:W2:Y:S02]  /*4300*/  SYNCS.PHASECHK.TRANS64.TRYWAIT P0, [UR7], R5 ;  /* 0x00000005ff0075a7 */ /* 0x000ea40008001107 */
[----:B--2---:R-:W-:Y:S05]  /*4310*/  @!P0 BRA `(.L_x_74) ;  /* 0x0000004400e88947 */ /* 0x004fea0003800000 */
.L_x_73:
[----:B------:R-:W-:Y:S01]  /*4320*/  UISETP.NE.AND UP0, UPT, UR13, URZ, UPT ;  /* 0x000000ff0d00728c */ /* 0x000fe2000bf05270 */
[----:B------:R-:W-:Y:S01]  /*4330*/  PLOP3.LUT P1, PT, PT, PT, PT, 0x80, 0x8 ;  /* 0x000000000008781c */ /* 0x000fe20003f2f070 */
[----:B------:R-:W-:Y:S02]  /*4340*/  UIADD3 UR14, UPT, UPT, UR12, 0x1, URZ ;  /* 0x000000010c0e7890 */ /* 0x000fe4000fffe0ff */
[----:B------:R-:W-:Y:S02]  /*4350*/  ULEA UR22, UR12, UR10, 0x8 ;  /* 0x0000000a0c167291 */ /* 0x000fe4000f8e40ff */
[----:B------:R-:W-:Y:S01]  /*4360*/  UISETP.NE.AND UP1, UPT, UR14, 0x1a, UPT ;  /* 0x0000001a0e00788c */ /* 0x000fe2000bf25270 */
[----:B------:R-:W-:Y:S01]  /*4370*/  PLOP3.LUT P0, PT, PT, PT, UP0, 0x80, 0x8 ;  /* 0x000000000008781c */ /* 0x000fe20003f0f008 */
[----:B------:R-:W-:Y:S02]  /*4380*/  ULEA UR24, UR12, UR9, 0x8 ;  /* 0x000000090c187291 */ /* 0x000fe4000f8e40ff */
[----:B------:R-:W-:Y:S02]  /*4390*/  USEL UR11, URZ, 0x1, UP1 ;  /* 0x00000001ff0b7887 */ /* 0x000fe40008800000 */
[----:B------:R-:W-:Y:S02]  /*43a0*/  USEL UR14, UR14, URZ, UP1 ;  /* 0x000000ff0e0e7287 */ /* 0x000fe40008800000 */
[----:B------:R-:W-:Y:S02]  /*43b0*/  UIADD3 UR26, UPT, UPT, UR22, 0x2, URZ ;  /* 0x00000002161a7890 */ /* 0x000fe4000fffe0ff */
[----:B------:R-:W-:Y:S01]  /*43c0*/  @UP0 ULEA UR4, UR14, UR6, 0x3 ;  /* 0x000000060e040291 */ /* 0x000fe2000f8e18ff */
[----:B------:R-:W-:Y:S01]  /*43d0*/  LOP3.LUT R2, R2, UR11, RZ, 0x3c, !PT ;  /* 0x0000000b02027c12 */ /* 0x000fe2000f8e3cff */
[----:B------:R-:W-:Y:S02]  /*43e0*/  UIADD3 UR28, UPT, UPT, UR24, 0x2, URZ ;  /* 0x00000002181c7890 */ /* 0x000fe4000fffe0ff */
[----:B------:R-:W-:Y:S01]  /*43f0*/  UIADD3 UR17, UPT, UPT, UR7, 0xd0, URZ ;  /* 0x000000d007117890 */ /* 0x000fe2000fffe0ff */
[----:B-1----:R-:W-:Y:S01]  /*4400*/  @P0 SHF.L.U32 R0, R2, 0x1f, RZ ;  /* 0x0000001f02000819 */ /* 0x002fe200000006ff */
[----:B------:R-:W-:Y:S01]  /*4410*/  UIADD3 UR7, UPT, UPT, UR13, 0x1, URZ ;  /* 0x000000010d077890 */ /* 0x000fe2000fffe0ff */
[----:B------:R-:W-:Y:S02]  /*4420*/  UMOV UR23, 0x80004020 ;  /* 0x8000402000177882 */ /* 0x000fe40000000000 */
[----:B------:R4:W1:Y:S01]  /*4430*/  @P0 SYNCS.PHASECHK.TRANS64.TRYWAIT P1, [UR4], R0 ;  /* 0x00000000ff0005a7 */ /* 0x0008620008021104 */
[----:B------:R-:W-:Y:S11]  /*4440*/  ELECT P0, URZ, PT ;  /* 0x0000000000ff782f */ /* 0x000ff60003800000 */
[----:B------:R-:W-:Y:S02]  /*4450*/  @!UPT UIADD3 URZ, UPT, UPT, URZ, URZ, URZ ;  /* 0x000000fffffff290 */ /* 0x000fe4000fffe0ff */
[C---:B-----5:R-:W-:Y:S02]  /*4460*/  @P0 R2UR.BROADCAST UR11, R4.reuse ;  /* 0x00000000040b02ca */ /* 0x060fe400008e0000 */
[----:B------:R-:W-:Y:S11]  /*4470*/  ELECT P0, URZ, PT ;  /* 0x0000000000ff782f */ /* 0x000ff60003800000 */
[----:B------:R-:W-:Y:S02]  /*4480*/  @!UPT UIADD3 URZ, UPT, UPT, URZ, URZ, URZ ;  /* 0x000000fffffff290 */ /* 0x000fe4000fffe0ff */
[----:B------:R-:W-:Y:S01]  /*4490*/  @P0 R2UR.BROADCAST UR4, R4 ;  /* 0x00000000040402ca */ /* 0x000fe200008e0000 */
[----:B------:R-:W-:Y:S02]  /*44a0*/  UISETP.GT.U32.AND UP0, UPT, UR7, 0x1, UPT ;  /* 0x000000010700788c */ /* 0x000fe4000bf04070 */
[----:B------:R-:W-:Y:S01]  /*44b0*/  UIADD3 UR13, UPT, UPT, UR13, -0x1, URZ ;  /* 0xffffffff0d0d7890 */ /* 0x000fe2000fffe0ff */
[----:B------:R-:W-:Y:S01]  /*44c0*/  UMOV UR25, 0x80004020 ;  /* 0x8000402000197882 */ /* 0x000fe20000000000 */
[----:B------:R-:W-:Y:S01]  /*44d0*/  UMOV UR27, 0x80004020 ;  /* 0x80004020001b7882 */ /* 0x000fe20000000000 */
[----:B------:R-:W-:Y:S01]  /*44e0*/  UMOV UR29, 0x80004020 ;  /* 0x80004020001d7882 */ /* 0x000fe20000000000 */
[----:B------:R-:W-:Y:S01]  /*44f0*/  UMOV UR12, UR14 ;  /* 0x0000000e000c7c82 */ /* 0x000fe20008000000 */
[----:B------:R4:W-:Y:S01]  /*4500*/  UTCHMMA gdesc[UR24], gdesc[UR22], tmem[UR11], tmem[UR20], idesc[UR21], UP3 ;  /* 0x00ff1416180075ea */ /* 0x0009e2000980000b */
[----:B------:R-:W-:Y:S04]  /*4510*/  UPLOP3.LUT UP3, UPT, UPT, UPT, UPT, 0x80, 0x8 ;  /* 0x000000000008789c */ /* 0x000fe80003f6f070 */
[----:B------:R4:W-:Y:S01]  /*4520*/  UTCHMMA gdesc[UR28], gdesc[UR26], tmem[UR4], tmem[UR18], idesc[UR19], UPT ;  /* 0x00ff121a1c0075ea */ /* 0x0009e2000b800004 */
[----:B------:R4:W-:Y:S01]  /*4530*/  UTCBAR [UR17], URZ ;  /* 0x000000ff110073e9 */ /* 0x0009e200080000ff */
[----:B------:R-:W-:Y:S05]  /*4540*/  BRA.U UP0, `(.L_x_75) ;  /* 0xfffffffd00607547 */ /* 0x000fea000b83ffff */
.L_x_72:
[----:B------:R-:W-:Y:S01]  /*4550*/  UIADD3 UR15, UPT, UPT, UR15, 0x1, URZ ;  /* 0x000000010f0f7890 */ /* 0x000fe2000fffe0ff */
[----:B------:R-:W-:Y:S01]  /*4560*/  LOP3.LUT R3, R3, 0x1, RZ, 0x3c, !PT ;  /* 0x0000000103037812 */ /* 0x000fe200078e3cff */
[----:B------:R-:W-:Y:S02]  /*4570*/  UIADD3 UR8, UPT, UPT, UR8, 0x1f0, URZ ;  /* 0x000001f008087890 */ /* 0x000fe4000fffe0ff */
[----:B------:R-:W-:-:S04]  /*4580*/  UISETP.NE.AND UP0, UPT, UR15, 0x2, UPT ;  /* 0x000000020f00788c */ /* 0x000fc8000bf05270 */
[----:B----4-:R-:W-:Y:S02]  /*4590*/  USEL UR4, URZ, 0x1, UP0 ;  /* 0x00000001ff047887 */ /* 0x010fe40008000000 */
[----:B------:R-:W-:Y:S01]  /*45a0*/  USEL UR15, UR15, URZ, UP0 ;  /* 0x000000ff0f0f7287 */ /* 0x000fe20008000000 */
[----:B------:R2:W-:Y:S03]  /*45b0*/  UTCBAR [UR8], URZ ;  /* 0x000000ff080073e9 */ /* 0x0005e600080000ff */
[----:B------:R-:W-:Y:S01]  /*45c0*/  LOP3.LUT R8, R8, UR4, RZ, 0x3c, !PT ;  /* 0x0000000408087c12 */ /* 0x000fe2000f8e3cff */
[----:B------:R-:W-:Y:S07]  /*45d0*/  @P2 BRA `(.L_x_76) ;  /* 0xfffffff800d42947 */ /* 0x000fee000383ffff */
[----:B------:R-:W4:Y:S01]  /*45e0*/  S2UR UR4, SR_CgaCtaId ;  /* 0x00000000000479c3 */ /* 0x000f220000008800 */
[----:B------:R-:W-:Y:S01]  /*45f0*/  ELECT P0, URZ, PT ;  /* 0x0000000000ff782f */ /* 0x000fe20003800000 */
[----:B-1----:R-:W-:Y:S01]  /*4600*/  IMAD.MOV.U32 R0, RZ, RZ, 0x1 ;  /* 0x00000001ff007424 */ /* 0x002fe200078e00ff */
[----:B------:R-:W-:Y:S01]  /*4610*/  UIADD3 UR6, UPT, UPT, UR6, 0x200, URZ ;  /* 0x0000020006067890 */ /* 0x000fe2000fffe0ff */
[----:B------:R-:W-:Y:S01]  /*4620*/  SHF.L.U32 R3, R8, 0x1f, RZ ;  /* 0x0000001f08037819 */ /* 0x000fe200000006ff */
[----:B------:R-:W-:-:S03]  /*4630*/  UMOV UR5, 0x40 ;  /* 0x0000004000057882 */ /* 0x000fc60000000000 */
[----:B------:R-:W-:Y:S01]  /*4640*/  UVIRTCOUNT.DEALLOC.SMPOOL 0x80 ;  /* 0x000000800000784c */ /* 0x000fe20000000000 */
[----:B----4-:R-:W-:Y:S02]  /*4650*/  ULEA UR4, UR4, UR5, 0x18 ;  /* 0x0000000504047291 */ /* 0x010fe4000f8ec0ff */
[----:B------:R-:W-:-:S07]  /*4660*/  ULEA UR5, UR15, UR6, 0x3 ;  /* 0x000000060f057291 */ /* 0x000fce000f8e18ff */
[----:B------:R1:W-:Y:S02]  /*4670*/  @P0 STS.U8 [UR4+0x1c], R0 ;  /* 0x00001c00ff000988 */ /* 0x0003e40008000004 */
[----:B------:R-:W4:Y:S02]  /*4680*/  SYNCS.PHASECHK.TRANS64.TRYWAIT P0, [UR5], R3 ;  /* 0x00000003ff0075a7 */ /* 0x000f240008001105 */
[----:B-1--4-:R-:W-:Y:S05]  /*4690*/  @!P0 BRA `(.L_x_77) ;  /* 0x0000004400208947 */ /* 0x012fea0003800000 */
.L_x_194:
[----:B------:R-:W-:-:S04]  /*46a0*/  UIADD3 UR7, UPT, UPT, UR15, 0x1, URZ ;  /* 0x000000010f077890 */ /* 0x000fc8000fffe0ff */
[----:B------:R-:W-:-:S04]  /*46b0*/  UISETP.NE.AND UP0, UPT, UR7, 0x2, UPT ;  /* 0x000000020700788c */ /* 0x000fc8000bf05270 */
[----:B------:R-:W-:Y:S02]  /*46c0*/  USEL UR5, URZ, 0x1, UP0 ;  /* 0x00000001ff057887 */ /* 0x000fe40008000000 */
[----:B------:R-:W-:-:S04]  /*46d0*/  USEL UR7, UR7, URZ, UP0 ;  /* 0x000000ff07077287 */ /* 0x000fc80008000000 */
[----:B------:R-:W-:Y:S01]  /*46e0*/  ULEA UR7, UR7, UR6, 0x3 ;  /* 0x0000000607077291 */ /* 0x000fe2000f8e18ff */
[----:B-1----:R-:W-:-:S04]  /*46f0*/  LOP3.LUT R3, R8, UR5, RZ, 0x3c, !PT ;  /* 0x0000000508037c12 */ /* 0x002fc8000f8e3cff */
[----:B------:R-:W-:-:S04]  /*4700*/  SHF.L.U32 R3, R3, 0x1f, RZ ;  /* 0x0000001f03037819 */ /* 0x000fc800000006ff */
[----:B------:R-:W1:Y:S02]  /*4710*/  SYNCS.PHASECHK.TRANS64.TRYWAIT P0, [UR7], R3 ;  /* 0x00000003ff0075a7 */ /* 0x000e640008001107 */
[----:B-1----:R-:W-:Y:S05]  /*4720*/  @!P0 BRA `(.L_x_78) ;  /* 0x0000004400148947 */ /* 0x002fea0003800000 */
.L_x_196:
[----:B------:R-:W-:Y:S01]  /*4730*/  NOP ;  /* 0x0000000000007918 */ /* 0x000fe20000000000 */
[----:B-1----:R-:W1:Y:S01]  /*4740*/  LDS R0, [UR4+0x14] ;  /* 0x00001404ff007984 */ /* 0x002e620008000800 */
[----:B------:R-:W-:Y:S01]  /*4750*/  LOP3.LUT R2, R9, 0xffff, RZ, 0xc0, !PT ;  /* 0x0000ffff09027812 */ /* 0x000fe200078ec0ff */
[----:B------:R-:W-:Y:S02]  /*4760*/  IMAD.MOV.U32 R3, RZ, RZ, 0xffff ;  /* 0x0000ffffff037424 */ /* 0x000fe400078e00ff */
[----:B------:R-:W-:Y:S01]  /*4770*/  IMAD.MOV.U32 R5, RZ, RZ, 0x1 ;  /* 0x00000001ff057424 */ /* 0x000fe200078e00ff */
[----:B------:R-:W-:-:S04]  /*4780*/  SHF.R.U32.HI R2, RZ, 0x5, R2 ;  /* 0x00000005ff027819 */ /* 0x000fc80000011602 */
[-C--:B------:R-:W-:Y:S02]  /*4790*/  SHF.L.U32 R3, R3, R2.reuse, RZ ;  /* 0x0000000203037219 */ /* 0x080fe400000006ff */
[----:B------:R-:W-:Y:S02]  /*47a0*/  SHF.L.U32 R5, R5, R2, RZ ;  /* 0x0000000205057219 */ /* 0x000fe400000006ff */
[----:B-1----:R-:W-:-:S04]  /*47b0*/  LOP3.LUT R0, R0, R3, RZ, 0xc0, !PT ;  /* 0x0000000300007212 */ /* 0x002fc800078ec0ff */
[----:B------:R-:W-:-:S13]  /*47c0*/  ISETP.NE.AND P0, PT, R0, R3, PT ;  /* 0x000000030000720c */ /* 0x000fda0003f05270 */
[----:B------:R-:W-:Y:S05]  /*47d0*/  @P0 BRA `(.L_x_79) ;  /* 0x00000000005c0947 */ /* 0x000fea0003800000 */
[----:B------:R-:W1:Y:S02]  /*47e0*/  LDS R0, [UR4+0x18] ;  /* 0x00001804ff007984 */ /* 0x000e640008000800 */
[----:B-1----:R-:W-:-:S04]  /*47f0*/  LOP3.LUT R0, R0, R5, RZ, 0xc0, !PT ;  /* 0x0000000500007212 */ /* 0x002fc800078ec0ff */
[----:B------:R-:W-:-:S13]  /*4800*/  ISETP.NE.AND P0, PT, R0, R5, PT ;  /* 0x000000050000720c */ /* 0x000fda0003f05270 */
[----:B------:R-:W-:Y:S05]  /*4810*/  @P0 BRA `(.L_x_80) ;  /* 0x0000000000400947 */ /* 0x000fea0003800000 */
[----:B--2---:R-:W-:Y:S01]  /*4820*/  R2UR UR8, R3 ;  /* 0x00000000030872ca */ /* 0x004fe200000e0000 */
[----:B------:R-:W1:Y:S01]  /*4830*/  S2R R2, SR_LANEID ;  /* 0x0000000000027919 */ /* 0x000e620000000000 */
[----:B------:R-:W-:Y:S01]  /*4840*/  LOP3.LUT R5, RZ, R5, RZ, 0x33, !PT ;  /* 0x00000005ff057212 */ /* 0x000fe200078e33ff */
[----:B------:R-:W-:Y:S02]  /*4850*/  VOTEU.ANY UR7, UPT, PT ;  /* 0x0000000000077886 */ /* 0x000fe400038e0100 */
[----:B------:R-:W-:Y:S01]  /*4860*/  UFLO.U32 UR7, UR7 ;  /* 0x00000007000772bd */ /* 0x000fe200080e0000 */
[----:B------:R-:W2:Y:S07]  /*4870*/  REDUX UR5, R5 ;  /* 0x00000000050573c4 */ /* 0x000eae0000000000 */
[----:B------:R-:W-:-:S06]  /*4880*/  ULOP3.LUT UR8, URZ, UR8, URZ, 0x33, !UPT ;  /* 0x00000008ff087292 */ /* 0x000fcc000f8e33ff */
[----:B------:R-:W-:-:S04]  /*4890*/  IMAD.U32 R0, RZ, RZ, UR8 ;  /* 0x00000008ff007e24 */ /* 0x000fc8000f8e00ff */
[----:B------:R-:W4:Y:S02]  /*48a0*/  REDUX UR6, R0 ;  /* 0x00000000000673c4 */ /* 0x000f240000000000 */
[----:B------:R1:W-:Y:S02]  /*48b0*/  UTCATOMSWS.AND URZ, UR8 ;  /* 0x0000000800ff79e3 */ /* 0x0003e40008000000 */
[----:B-1----:R-:W-:Y:S01]  /*48c0*/  ISETP.EQ.U32.AND P0, PT, R2, UR7, PT ;  /* 0x0000000702007c0c */ /* 0x002fe2000bf02070 */
[----:B--2---:R-:W-:Y:S02]  /*48d0*/  IMAD.U32 R2, RZ, RZ, UR5 ;  /* 0x00000005ff027e24 */ /* 0x004fe4000f8e00ff */
[----:B----4-:R-:W-:-:S10]  /*48e0*/  IMAD.U32 R3, RZ, RZ, UR6 ;  /* 0x00000006ff037e24 */ /* 0x010fd4000f8e00ff */
[----:B------:R1:W-:Y:S04]  /*48f0*/  @P0 ATOMS.AND RZ, [UR4+0x14], R3 ;  /* 0x00001403ffff098c */ /* 0x0003e8000a800004 */
[----:B------:R1:W-:Y:S01]  /*4900*/  @P0 ATOMS.AND RZ, [UR4+0x18], R2 ;  /* 0x00001802ffff098c */ /* 0x0003e2000a800004 */
[----:B------:R-:W-:Y:S05]  /*4910*/  BRA `(.L_x_81) ;  /* 0x0000000000147947 */ /* 0x000fea0003800000 */
.L_x_80:
[----:B------:R-:W-:Y:S02]  /*4920*/  MOV R2, 0x4940 ;  /* 0x0000494000027802 */ /* 0x000fe40000000f00 */
[----:B--23-5:R-:W-:Y:S05]  /*4930*/  CALL.REL.NOINC `($__internal_0_$__cuda_sm10x_tcgen05_guardrail_trap_col_being_dealloced_not_returned_by_alloc) ;  /* 0x0000004400887944 */ /* 0x02cfea0003c00000 */
[----:B------:R-:W-:Y:S05]  /*4940*/  BRA `(.L_x_81) ;  /* 0x0000000000087947 */ /* 0x000fea0003800000 */
.L_x_79:
[----:B------:R-:W-:Y:S02]  /*4950*/  MOV R2, 0x4970 ;  /* 0x0000497000027802 */ /* 0x000fe40000000f00 */
[----:B--23-5:R-:W-:Y:S05]  /*4960*/  CALL.REL.NOINC `($__internal_2_$__cuda_sm10x_tcgen05_guardrail_trap_unallocated_columns_being_dealloced) ;  /* 0x0000004400947944 */ /* 0x02cfea0003c00000 */
.L_x_81:
[----:B------:R-:W-:Y:S01]  /*4970*/  NOP ;  /* 0x0000000000007918 */ /* 0x000fe20000000000 */
[----:B------:R-:W-:Y:S05]  /*4980*/  EXIT ;  /* 0x000000000000794d */ /* 0x000fea0003800000 */
.L_x_65:
[----:B------:R-:W-:-:S09]  /*4990*/  UISETP.NE.OR UP1, UPT, UR6, 0x3, !UP1 ;  /* 0x000000030600788c */ /* 0x000fd2000cf25670 */
[----:B------:R-:W-:Y:S05]  /*49a0*/  BRA.U UP1, `(.L_x_82) ;  /* 0x0000000d01e87547 */ /* 0x000fea000b800000 */
[----:B------:R-:W1:Y:S01]  /*49b0*/  LDC.64 R8, c[0x0][0x888] ;  /* 0x00022200ff087b82 */ /* 0x000e620000000a00 */
[----:B------:R-:W-:Y:S01]  /*49c0*/  UMOV UR7, 0x400 ;  /* 0x0000040000077882 */ /* 0x000fe20000000000 */
[----:B------:R-:W-:Y:S01]  /*49d0*/  IMAD.MOV.U32 R40, RZ, RZ, 0x1 ;  /* 0x00000001ff287424 */ /* 0x000fe200078e00ff */
[----:B------:R-:W-:Y:S01]  /*49e0*/  ULEA UR7, UR45, UR7, 0x18 ;  /* 0x000000072d077291 */ /* 0x000fe2000f8ec0ff */
[----:B------:R-:W-:Y:S01]  /*49f0*/  IMAD.MOV.U32 R36, RZ, RZ, RZ ;  /* 0x000000ffff247224 */ /* 0x000fe200078e00ff */
[----:B------:R-:W-:Y:S02]  /*4a00*/  UPLOP3.LUT UP0, UPT, UPT, UPT, UPT, 0x40, 0x4 ;  /* 0x000000000004789c */ /* 0x000fe40003f0e870 */
[----:B------:R-:W-:Y:S01]  /*4a10*/  UIADD3 UR6, UPT, UPT, UR7, 0x1e8, URZ ;  /* 0x000001e807067890 */ /* 0x000fe2000fffe0ff */
[----:B-----5:R-:W2:Y:S01]  /*4a20*/  LDC.64 R32, c[0x0][0x988] ;  /* 0x00026200ff207b82 */ /* 0x020ea20000000a00 */
[----:B------:R-:W-:Y:S02]  /*4a30*/  UMOV UR18, URZ ;  /* 0x000000ff00127c82 */ /* 0x000fe40008000000 */
[----:B------:R-:W-:-:S05]  /*4a40*/  UPRMT UR6, URZ, 0x654, UR6 ;  /* 0x00000654ff067896 */ /* 0x000fca0008000006 */
[----:B------:R-:W4:Y:S08]  /*4a50*/  LDC.64 R24, c[0x0][0x980] ;  /* 0x00026000ff187b82 */ /* 0x000f300000000a00 */
[----:B------:R-:W3:Y:S01]  /*4a60*/  LDC R0, c[0x0][0xb30] ;  /* 0x0002cc00ff007b82 */ /* 0x000ee20000000800 */
[----:B-1----:R-:W-:-:S04]  /*4a70*/  ISETP.NE.U32.AND P0, PT, R8, RZ, PT ;  /* 0x000000ff0800720c */ /* 0x002fc80003f05070 */
[----:B------:R-:W-:-:S03]  /*4a80*/  ISETP.NE.AND.EX P0, PT, R9, RZ, PT, P0 ;  /* 0x000000ff0900720c */ /* 0x000fc60003f05300 */
[----:B------:R-:W1:Y:S01]  /*4a90*/  LDC R37, c[0x0][0x370] ;  /* 0x0000dc00ff257b82 */ /* 0x000e620000000800 */
[C---:B--2---:R-:W-:Y:S02]  /*4aa0*/  ISETP.NE.AND P2, PT, R33.reuse, 0x1, PT ;  /* 0x000000012100780c */ /* 0x044fe40003f45270 */
[----:B------:R-:W-:Y:S01]  /*4ab0*/  R2UR UR4, R33 ;  /* 0x00000000210472ca */ /* 0x000fe200000e0000 */
[----:B------:R-:W-:-:S04]  /*4ac0*/  IMAD.MOV.U32 R33, RZ, RZ, 0x1000 ;  /* 0x00001000ff217424 */ /* 0x000fc800078e00ff */
[----:B------:R-:W2:Y:S01]  /*4ad0*/  LDC R2, c[0x0][0xb0c] ;  /* 0x0002c300ff027b82 */ /* 0x000ea20000000800 */
[----:B----4-:R-:W-:Y:S01]  /*4ae0*/  R2UR UR5, R24 ;  /* 0x00000000180572ca */ /* 0x010fe200000e0000 */
[----:B------:R-:W-:-:S04]  /*4af0*/  VOTEU.ANY UP3, P0 ;  /* 0x0000000000ff7886 */ /* 0x000fc80000060100 */
[----:B------:R-:W-:Y:S02]  /*4b00*/  VOTEU.ANY UP2, P2 ;  /* 0x0000000000ff7886 */ /* 0x000fe40001040100 */
[----:B------:R-:W4:Y:S01]  /*4b10*/  LDC R27, c[0x0][0xb20] ;  /* 0x0002c800ff1b7b82 */ /* 0x000f220000000800 */
[----:B---3--:R-:W-:-:S07]  /*4b20*/  ISETP.NE.AND P1, PT, R0, 0x1, PT ;  /* 0x000000010000780c */ /* 0x008fce0003f25270 */
[----:B------:R-:W3:Y:S08]  /*4b30*/  LDC.64 R38, c[0x0][0x348] ;  /* 0x0000d200ff267b82 */ /* 0x000ef00000000a00 */
[----:B------:R-:W1:Y:S08]  /*4b40*/  LDC.64 R20, c[0x0][0xb10] ;  /* 0x0002c400ff147b82 */ /* 0x000e700000000a00 */
[----:B------:R-:W1:Y:S08]  /*4b50*/  LDC.64 R6, c[0x0][0xb18] ;  /* 0x0002c600ff067b82 */ /* 0x000e700000000a00 */
[----:B------:R-:W1:Y:S08]  /*4b60*/  LDC.64 R4, c[0x0][0xb28] ;  /* 0x0002ca00ff047b82 */ /* 0x000e700000000a00 */
[----:B------:R-:W1:Y:S08]  /*4b70*/  LDC.64 R16, c[0x0][0x890] ;  /* 0x00022400ff107b82 */ /* 0x000e700000000a00 */
[----:B------:R-:W1:Y:S08]  /*4b80*/  LDC.64 R22, c[0x0][0x990] ;  /* 0x00026400ff167b82 */ /* 0x000e700000000a00 */
[----:B--234-:R-:W1:Y:S02]  /*4b90*/  LDC R34, c[0x0][0x374] ;  /* 0x0000dd00ff227b82 */ /* 0x01ce640000000800 */
.L_x_91:
[----:B------:R-:W-:Y:S04]  /*4ba0*/  SHF.L.U32 R3, R36, 0x1f, RZ ;  /* 0x0000001f24037819 */ /* 0x000fe800000006ff */
[----:B--2---:R-:W2:Y:S02]  /*4bb0*/  SYNCS.PHASECHK.TRANS64.TRYWAIT P0, [UR7+0x1e0], R3 ;  /* 0x0001e003ff0075a7 */ /* 0x004ea40008001107 */
[----:B--2---:R-:W-:Y:S05]  /*4bc0*/  @!P0 BRA `(.L_x_83) ;  /* 0x0000004000048947 */ /* 0x004fea0003800000 */
.L_x_198:
[----:B------:R-:W3:Y:S01]  /*4bd0*/  LDS.128 R28, [UR7+0x220] ;  /* 0x00022007ff1c7984 */ /* 0x000ee20008000c00 */
[----:B------:R-:W-:Y:S01]  /*4be0*/  ISETP.GE.AND P0, PT, R26, 0x1, PT ;  /* 0x000000011a00780c */ /* 0x000fe20003f06270 */
[----:B------:R-:W-:Y:S01]  /*4bf0*/  @!PT LDS RZ, [RZ] ;  /* 0x00000000fffff984 */ /* 0x000fe20000000800 */
[----:B------:R-:W-:Y:S01]  /*4c00*/  @!PT LDS RZ, [RZ] ;  /* 0x00000000fffff984 */ /* 0x000fe20000000800 */
[----:B------:R-:W-:Y:S01]  /*4c10*/  @!PT LDS RZ, [RZ] ;  /* 0x00000000fffff984 */ /* 0x000fe20000000800 */
[----:B------:R-:W-:Y:S01]  /*4c20*/  @!PT LDS RZ, [RZ] ;  /* 0x00000000fffff984 */ /* 0x000fe20000000800 */
[----:B------:R4:W-:Y:S06]  /*4c30*/  MEMBAR.ALL.CTA ;  /* 0x0000000000007992 */ /* 0x0009ec0000008000 */
[----:B----4-:R-:W4:Y:S02]  /*4c40*/  FENCE.VIEW.ASYNC.S ;  /* 0x00000000000073c6 */ /* 0x010f240000000000 */
[----:B----4-:R-:W-:Y:S01]  /*4c50*/  SYNCS.ARRIVE.TRANS64.RED.A1T0 RZ, [UR6], RZ ;  /* 0x000000ffffff79a7 */ /* 0x010fe20008100406 */
[----:B---3--:R-:W-:Y:S11]  /*4c60*/  LOP3.LUT P3, RZ, R30, 0x1, RZ, 0xc0, !PT ;  /* 0x000000011eff7812 */ /* 0x008ff6000786c0ff */
[----:B------:R-:W-:Y:S02]  /*4c70*/  @!UPT UIADD3 URZ, UPT, UPT, URZ, URZ, URZ ;  /* 0x000000fffffff290 */ /* 0x000fe4000fffe0ff */
[----:B------:R-:W-:Y:S02]  /*4c80*/  @P3 MOV R13, R28 ;  /* 0x0000001c000d3202 */ /* 0x000fe40000000f00 */
[----:B------:R-:W-:Y:S01]  /*4c90*/  @P3 LOP3.LUT R8, R29, 0xffff, RZ, 0xc0, !PT ;  /* 0x0000ffff1d083812 */ /* 0x000fe200078ec0ff */
[----:B------:R-:W-:Y:S06]  /*4ca0*/  @!P0 BRA `(.L_x_84) ;  /* 0x0000000000a48947 */ /* 0x000fec0003800000 */
[----:B-1----:R-:W-:Y:S01]  /*4cb0*/  IMAD.HI.U32 R44, R34, R7, RZ ;  /* 0x00000007222c7227 */ /* 0x002fe200078e00ff */
[----:B------:R-:W-:Y:S02]  /*4cc0*/  ISETP.NE.AND P0, PT, R6, 0x1, PT ;  /* 0x000000010600780c */ /* 0x000fe40003f05270 */
[----:B------:R-:W-:Y:S01]  /*4cd0*/  ISETP.NE.AND P2, PT, R26, 0x1, PT ;  /* 0x000000011a00780c */ /* 0x000fe20003f45270 */
[-C--:B------:R-:W-:Y:S01]  /*4ce0*/  IMAD.HI.U32 R42, R37, R20.reuse, RZ ;  /* 0x00000014252a7227 */ /* 0x080fe200078e00ff */
[----:B------:R-:W-:Y:S02]  /*4cf0*/  SHF.R.U32.HI R41, RZ, R27, R44 ;  /* 0x0000001bff297219 */ /* 0x000fe4000001162c */
[----:B------:R-:W-:Y:S01]  /*4d00*/  ISETP.NE.AND P4, PT, R2, 0x1, PT ;  /* 0x000000010200780c */ /* 0x000fe20003f85270 */
[----:B------:R-:W-:Y:S01]  /*4d10*/  IMAD.HI.U32 R48, R8, R7, RZ ;  /* 0x0000000708307227 */ /* 0x000fe200078e00ff */
[----:B------:R-:W-:Y:S02]  /*4d20*/  SHF.R.U32.HI R42, RZ, R21, R42 ;  /* 0x00000015ff2a7219 */ /* 0x000fe4000001162a */
[----:B--2---:R-:W-:Y:S01]  /*4d30*/  SEL R3, R34, R41, !P0 ;  /* 0x0000002922037207 */ /* 0x004fe20004000000 */
[----:B------:R-:W-:Y:S01]  /*4d40*/  IMAD.HI.U32 R44, R13, R20, RZ ;  /* 0x000000140d2c7227 */ /* 0x000fe200078e00ff */
[----:B------:R-:W-:Y:S02]  /*4d50*/  SEL R11, R37, R42, !P4 ;  /* 0x0000002a250b7207 */ /* 0x000fe40006000000 */
[----:B------:R-:W-:Y:S01]  /*4d60*/  SHF.R.U32.HI R41, RZ, R27, R48 ;  /* 0x0000001bff297219 */ /* 0x000fe20000011630 */
[-C--:B------:R-:W-:Y:S01]  /*4d70*/  IMAD.HI.U32 R46, R3, R4.reuse, RZ ;  /* 0x00000004032e7227 */ /* 0x080fe200078e00ff */
[----:B------:R-:W-:Y:S02]  /*4d80*/  SHF.R.U32.HI R44, RZ, R21, R44 ;  /* 0x00000015ff2c7219 */ /* 0x000fe4000001162c */
[----:B------:R-:W-:Y:S01]  /*4d90*/  SEL R9, R8, R41, !P0 ;  /* 0x0000002908097207 */ /* 0x000fe20004000000 */
[-C--:B------:R-:W-:Y:S01]  /*4da0*/  IMAD.HI.U32 R42, R11, R4.reuse, RZ ;  /* 0x000000040b2a7227 */ /* 0x080fe200078e00ff */
[-C--:B------:R-:W-:Y:S03]  /*4db0*/  @P2 SHF.R.U32.HI R3, RZ, R5.reuse, R46 ;  /* 0x00000005ff032219 */ /* 0x080fe6000001162e */
[----:B------:R-:W-:Y:S01]  /*4dc0*/  IMAD.HI.U32 R14, R9, R4, RZ ;  /* 0x00000004090e7227 */ /* 0x000fe200078e00ff */
[----:B------:R-:W-:Y:S03]  /*4dd0*/  @P2 SHF.R.U32.HI R11, RZ, R5, R42 ;  /* 0x00000005ff0b2219 */ /* 0x000fe6000001162a */
[C---:B------:R-:W-:Y:S01]  /*4de0*/  IMAD R10, R26.reuse, R3, RZ ;  /* 0x000000031a0a7224 */ /* 0x040fe200078e02ff */
[----:B------:R-:W-:Y:S01]  /*4df0*/  SEL R3, R13, R44, !P4 ;  /* 0x0000002c0d037207 */ /* 0x000fe20006000000 */
[C---:B------:R-:W-:Y:S01]  /*4e00*/  IMAD R12, R26.reuse, R11, RZ ;  /* 0x0000000b1a0c7224 */ /* 0x040fe200078e02ff */
[-C--:B------:R-:W-:Y:S02]  /*4e10*/  SHF.R.U32.HI R14, RZ, R5.reuse, R14 ;  /* 0x00000005ff0e7219 */ /* 0x080fe4000001160e */
[C---:B------:R-:W-:Y:S02]  /*4e20*/  ISETP.GE.AND P0, PT, R9.reuse, R10, PT ;  /* 0x0000000a0900720c */ /* 0x040fe40003f06270 */
[----:B------:R-:W-:Y:S02]  /*4e30*/  SEL R15, R9, R14, !P2 ;  /* 0x0000000e090f7207 */ /* 0x000fe40005000000 */
[C---:B------:R-:W-:Y:S03]  /*4e40*/  ISETP.GE.OR P0, PT, R3.reuse, R12, P0 ;  /* 0x0000000c0300720c */ /* 0x040fe60000706670 */
[----:B------:R-:W-:Y:S04]  /*4e50*/  IMAD.MOV R14, RZ, RZ, -R15 ;  /* 0x000000ffff0e7224 */ /* 0x000fe800078e0a0f */
[----:B------:R-:W-:Y:S06]  /*4e60*/  IMAD R14, R26, R14, R9 ;  /* 0x0000000e1a0e7224 */ /* 0x000fec00078e0209 */
[C---:B------:R-:W-:Y:S05]  /*4e70*/  @!P0 IMAD.HI.U32 R10, R3.reuse, R4, RZ ;  /* 0x00000004030a8227 */ /* 0x040fea00078e00ff */
[----:B------:R-:W-:Y:S04]  /*4e80*/  @!P0 SHF.R.U32.HI R10, RZ, R5, R10 ;  /* 0x00000005ff0a8219 */ /* 0x000fe8000001160a */
[----:B------:R-:W-:Y:S01]  /*4e90*/  @!P0 SEL R0, R3, R10, !P2 ;  /* 0x0000000a03008207 */ /* 0x000fe20005000000 */
[----:B------:R-:W-:Y:S03]  /*4ea0*/  IMAD.MOV R10, RZ, RZ, -R3 ;  /* 0x000000ffff0a7224 */ /* 0x000fe600078e0a03 */
[----:B------:R-:W-:Y:S01]  /*4eb0*/  @!P0 IADD3 R15, PT, PT, R15, -R0, RZ ;  /* 0x800000000f0f8210 */ /* 0x000fe20007ffe0ff */
[----:B------:R-:W-:Y:S01]  /*4ec0*/  @!P0 IMAD R0, R11, R14, R0 ;  /* 0x0000000e0b008224 */ /* 0x000fe200078e0200 */
[----:B------:R-:W-:Y:S01]  /*4ed0*/  IADD3 R11, PT, PT, -R9, RZ, RZ ;  /* 0x000000ff090b7210 */ /* 0x000fe20007ffe1ff */
[----:B------:R-:W-:Y:S02]  /*4ee0*/  IMAD R13, R2, R10, R13 ;  /* 0x0000000a020d7224 */ /* 0x000fe400078e020d */
[----:B------:R-:W-:Y:S02]  /*4ef0*/  @!P0 IMAD R9, R15, R26, R3 ;  /* 0x0000001a0f098224 */ /* 0x000fe400078e0203 */
[----:B------:R-:W-:Y:S02]  /*4f00*/  @!P0 IMAD.MOV.U32 R3, RZ, RZ, R0 ;  /* 0x000000ffff038224 */ /* 0x000fe400078e0000 */
[----:B------:R-:W-:Y:S02]  /*4f10*/  IMAD R8, R6, R11, R8 ;  /* 0x0000000b06087224 */ /* 0x000fe400078e0208 */
[----:B------:R-:W-:Y:S02]  /*4f20*/  IMAD R13, R3, R2, R13 ;  /* 0x00000002030d7224 */ /* 0x000fe400078e020d */
[----:B------:R-:W-:Y:S02]  /*4f30*/  IMAD R8, R9, R6, R8 ;  /* 0x0000000609087224 */ /* 0x000fe400078e0208 */
.L_x_84:
[----:B------:R-:W-:Y:S05]  /*4f40*/  BRA.U UP0, `(.L_x_85) ;  /* 0x0000000100107547 */ /* 0x000fea000b800000 */
[----:B--2---:R-:W-:Y:S04]  /*4f50*/  MOV R0, UR15 ;  /* 0x0000000f00007c02 */ /* 0x004fe80008000f00 */
[----:B------:R-:W-:Y:S04]  /*4f60*/  SHF.L.U32 R3, R0, 0x1f, RZ ;  /* 0x0000001f00037819 */ /* 0x000fe800000006ff */
[----:B------:R-:W2:Y:S02]  /*4f70*/  SYNCS.PHASECHK.TRANS64.TRYWAIT P0, [UR7+0x1d8], R3 ;  /* 0x0001d803ff0075a7 */ /* 0x000ea40008001107 */
[----:B--2---:R-:W-:Y:S05]  /*4f80*/  @!P0 BRA `(.L_x_86) ;  /* 0x0000003c002c8947 */ /* 0x004fea0003800000 */
.L_x_85:
[----:B-1----:R-:W-:Y:S02]  /*4f90*/  ISETP.NE.U32.AND P2, PT, R16, RZ, PT ;  /* 0x000000ff1000720c */ /* 0x002fe40003f45070 */
[----:B------:R-:W-:Y:S02]  /*4fa0*/  R2UR UR10, R18 ;  /* 0x00000000120a72ca */ /* 0x000fe400000e0000 */
[C---:B------:R-:W-:Y:S02]  /*4fb0*/  ISETP.NE.AND.EX P2, PT, R17.reuse, RZ, PT, P2 ;  /* 0x000000ff1100720c */ /* 0x040fe40003f45320 */
[----:B------:R-:W-:Y:S04]  /*4fc0*/  ISETP.NE.U32.AND P0, PT, R16, RZ, PT ;  /* 0x000000ff1000720c */ /* 0x000fe80003f05070 */
[----:B------:R-:W-:Y:S05]  /*4fd0*/  ISETP.NE.AND.EX P0, PT, R17, RZ, PT, P0 ;  /* 0x000000ff1100720c */ /* 0x000fea0003f05300 */
[----:B------:R-:W-:Y:S02]  /*4fe0*/  USHF.L.U32 UR10, UR10, 0x6, URZ ;  /* 0x000000060a0a7899 */ /* 0x000fe400080006ff */
[----:B------:R-:W-:Y:S10]  /*4ff0*/  @!P2 BRA `(.L_x_87) ;  /* 0x00000000002ca947 */ /* 0x000ff40003800000 */
[----:B------:R-:W-:Y:S01]  /*5000*/  UPLOP3.LUT UP4, UPT, UPT, UPT, UP3, 0x80, 0x8 ;  /* 0x000000000008789c */ /* 0x000fe20003f8f030 */
[----:B------:R-:W-:Y:S05]  /*5010*/  HFMA2 R63, -RZ, RZ, 0, 5.9604644775390625e-08 ;  /* 0x00000001ff3f7431 */ /* 0x000fea00000001ff */
[----:B------:R-:W-:Y:S11]  /*5020*/  PLOP3.LUT P2, PT, PT, PT, UP4, 0x80, 0x8 ;  /* 0x000000000008781c */ /* 0x000ff60003f4f048 */
[----:B------:R-:W-:Y:S02]  /*5030*/  @!UPT UIADD3 URZ, UPT, UPT, URZ, URZ, URZ ;  /* 0x000000fffffff290 */ /* 0x000fe4000fffe0ff */
[----:B------:R-:W1:Y:S01]  /*5040*/  @P2 LDC.64 R10, c[0x0][0x888] ;  /* 0x00022200ff0a2b82 */ /* 0x000e620000000a00 */
[----:B--2---:R-:W-:Y:S04]  /*5050*/  @P2 IMAD R0, R19, R16, RZ ;  /* 0x0000001013002224 */ /* 0x004fe800078e02ff */
[----:B-1----:R-:W-:Y:S01]  /*5060*/  @P2 IMAD.WIDE R10, R0, 0x4, R10 ;  /* 0x00000004000a2825 */ /* 0x002fe200078e020a */
[----:B------:R-:W-:Y:S04]  /*5070*/  MOV R0, 0x1 ;  /* 0x0000000100007802 */ /* 0x000fe80000000f00 */
[----:B------:R1:W5:Y:S01]  /*5080*/  @P2 LDG.E R35, desc[UR50][R10.64] ;  /* 0x000000320a232981 */ /* 0x000362000c1e1900 */
[----:B------:R-:W-:Y:S01]  /*5090*/  @!P2 PRMT R63, R0, 0x7610, R63 ;  /* 0x00007610003fa816 */ /* 0x000fe2000000003f */
[----:B-1----:R-:W3:Y:S06]  /*50a0*/  @!P2 LDC R35, c[0x0][0x880] ;  /* 0x00022000ff23ab82 */ /* 0x002eec0000000800 */
.L_x_87:
[----:B---3-5:R-:W-:Y:S01]  /*50b0*/  @!P0 FSETP.EQ.AND P4, PT, R35, RZ, PT ;  /* 0x000000ff2300820b */ /* 0x028fe20003f82000 */
[----:B------:R-:W-:Y:S01]  /*50c0*/  @!UPT UIADD3 URZ, UPT, UPT, URZ, URZ, URZ ;  /* 0x000000fffffff290 */ /* 0x000fe2000fffe0ff */
[----:B------:R-:W-:Y:S11]  /*50d0*/  @!P0 BRA `(.L_x_88) ;  /* 0x0000000000148947 */ /* 0x000ff60003800000 */
[----:B------:R-:W-:Y:S02]  /*50e0*/  LOP3.LUT P0, RZ, R63, 0xff, RZ, 0xc0, !PT ;  /* 0x000000ff3fff7812 */ /* 0x000fe4000780c0ff */
[----:B------:R-:W-:Y:S04]  /*50f0*/  PLOP3.LUT P4, PT, PT, PT, UP4, 0x80, 0x8 ;  /* 0x000000000008781c */ /* 0x000fe80003f8f048 */
[----:B------:R-:W-:Y:S07]  /*5100*/  PLOP3.LUT P4, PT, P4, PT, PT, 0x8, 0x80 ;  /* 0x000000000080781c */ /* 0x000fee000278e170 */
[----:B------:R-:W-:Y:S11]  /*5110*/  @P0 FSETP.EQ.AND P4, PT, R35, RZ, PT ;  /* 0x000000ff2300020b */ /* 0x000ff60003f82000 */
[----:B------:R-:W-:Y:S02]  /*5120*/  @!UPT UIADD3 URZ, UPT, UPT, URZ, URZ, URZ ;  /* 0x000000fffffff290 */ /* 0x000fe4000fffe0ff */
.L_x_88:
[----:B--2---:R-:W-:Y:S01]  /*5130*/  SHF.L.U32 R0, R40, 0x1f, RZ ;  /* 0x0000001f28007819 */ /* 0x004fe200000006ff */
[----:B------:R-:W-:Y:S01]  /*5140*/  ULEA UR17, UR18, UR7, 0x3 ;  /* 0x0000000712117291 */ /* 0x000fe2000f8e18ff */
[----:B------:R-:W-:Y:S01]  /*5150*/  ISETP.NE.AND P0, PT, R24, 0x1, PT ;  /* 0x000000011800780c */ /* 0x000fe20003f05270 */
[----:B------:R-:W-:Y:S04]  /*5160*/  IMAD.SHL.U32 R10, R45, 0x40, RZ ;  /* 0x000000402d0a7824 */ /* 0x000fe800078e00ff */
[C---:B------:R-:W-:Y:S01]  /*5170*/  IMAD.HI.U32 R11, R10.reuse, R25, RZ ;  /* 0x000000190a0b7227 */ /* 0x040fe200078e00ff */
[C---:B------:R-:W-:Y:S02]  /*5180*/  R2UR UR11, R10.reuse ;  /* 0x000000000a0b72ca */ /* 0x040fe400000e0000 */
[----:B------:R-:W1:Y:S02]  /*5190*/  SYNCS.PHASECHK.TRANS64.TRYWAIT P2, [UR17+0x1b8], R0 ;  /* 0x0001b800ff0075a7 */ /* 0x000e640008041111 */
[----:B------:R-:W-:Y:S04]  /*51a0*/  SHF.R.U32.HI R11, RZ, R32, R11 ;  /* 0x00000020ff0b7219 */ /* 0x000fe8000001160b */
[----:B------:R-:W-:Y:S02]  /*51b0*/  SEL R11, R10, R11, !P0 ;  /* 0x0000000b0a0b7207 */ /* 0x000fe40004000000 */
[----:B------:R-:W-:Y:S02]  /*51c0*/  ELECT P0, URZ, PT ;  /* 0x0000000000ff782f */ /* 0x000fe40003800000 */
[C---:B------:R-:W-:Y:S01]  /*51d0*/  R2UR UR8, R11.reuse ;  /* 0x000000000b0872ca */ /* 0x040fe200000e0000 */
[C---:B------:R-:W-:Y:S01]  /*51e0*/  IMAD.HI.U32 R12, R11.reuse, R22, RZ ;  /* 0x000000160b0c7227 */ /* 0x040fe200078e00ff */
[----:B------:R-:W-:Y:S02]  /*51f0*/  PLOP3.LUT P4, PT, P4, P0, PT, 0xf2, 0x2f ;  /* 0x00000000002f781c */ /* 0x000fe40002781e72 */
[----:B------:R-:W-:Y:S01]  /*5200*/  R2UR UR12, R11 ;  /* 0x000000000b0c72ca */ /* 0x000fe200000e0000 */
[----:B------:R-:W-:Y:S01]  /*5210*/  IMAD.MOV R9, RZ, RZ, -R11 ;  /* 0x000000ffff097224 */ /* 0x000fe200078e0a0b */
[----:B------:R-:W-:Y:S04]  /*5220*/  SHF.R.U32.HI R3, RZ, R23, R12 ;  /* 0x00000017ff037219 */ /* 0x000fe8000001160c */
[----:B------:R-:W-:Y:S02]  /*5230*/  R2UR UR13, R3 ;  /* 0x00000000030d72ca */ /* 0x000fe400000e0000 */
[----:B------:R-:W-:Y:S03]  /*5240*/  R2UR UR9, R9 ;  /* 0x00000000090972ca */ /* 0x000fe600000e0000 */
[----:B------:R-:W-:Y:S05]  /*5250*/  @!P4 IADD3 R18, P0, PT, R38, 0x580, RZ ;  /* 0x000005802612c810 */ /* 0x000fea0007f1e0ff */
[----:B------:R-:W-:Y:S03]  /*5260*/  @!P4 IMAD.X R12, RZ, RZ, R39, P0 ;  /* 0x000000ffff0cc224 */ /* 0x000fe600000e0627 */
[----:B------:R-:W-:Y:S02]  /*5270*/  USEL UR13, UR8, UR13, !UP2 ;  /* 0x0000000d080d7287 */ /* 0x000fe4000d000000 */
[----:B------:R-:W-:Y:S04]  /*5280*/  UIMAD UR11, UR5, UR9, UR11 ;  /* 0x00000009050b72a4 */ /* 0x000fe8000f8e020b */
[----:B------:R-:W-:Y:S05]  /*5290*/  IMAD R3, RZ, RZ, -UR13 ;  /* 0x8000000dff037e24 */ /* 0x000fea000f8e02ff */
[----:B------:R-:W-:Y:S11]  /*52a0*/  R2UR UR8, R3 ;  /* 0x00000000030872ca */ /* 0x000ff600000e0000 */
[----:B------:R-:W-:Y:S02]  /*52b0*/  @!UPT UIADD3 URZ, UPT, UPT, URZ, URZ, URZ ;  /* 0x000000fffffff290 */ /* 0x000fe4000fffe0ff */
[----:B------:R-:W-:Y:S01]  /*52c0*/  UIMAD UR12, UR4, UR8, UR12 ;  /* 0x00000008040c72a4 */ /* 0x000fe2000f8e020c */
[----:B-1----:R-:W-:Y:S11]  /*52d0*/  @!P2 BRA `(.L_x_89) ;  /* 0x000000380070a947 */ /* 0x002ff60003800000 */
.L_x_201:
[----:B------:R-:W2:Y:S01]  /*52e0*/  LDC.64 R14, c[0x0][0xb10] ;  /* 0x0002c400ff0e7b82 */ /* 0x000ea20000000a00 */
[----:B------:R-:W-:Y:S01]  /*52f0*/  @!P4 R2UR UR14, R18 ;  /* 0x00000000120ec2ca */ /* 0x000fe200000e0000 */
[----:B------:R-:W-:Y:S01]  /*5300*/  VOTEU.ALL UP1, P4 ;  /* 0x0000000000ff7886 */ /* 0x000fe20002020000 */
[----:B------:R-:W-:Y:S01]  /*5310*/  @!P4 R2UR UR8, R12 ;  /* 0x000000000c08c2ca */ /* 0x000fe200000e0000 */
[----:B------:R-:W-:Y:S01]  /*5320*/  UIADD3 UR9, UPT, UPT, UR17, 0x1a0, URZ ;  /* 0x000001a011097890 */ /* 0x000fe2000fffe0ff */
[----:B------:R-:W-:Y:S03]  /*5330*/  @!P4 IMAD.MOV.U32 R18, RZ, RZ, 0x1000 ;  /* 0x00001000ff12c424 */ /* 0x000fe600078e00ff */
[----:B------:R-:W3:Y:S01]  /*5340*/  LDC.64 R10, c[0x0][0xb18] ;  /* 0x0002c600ff0a7b82 */ /* 0x000ee20000000a00 */
[----:B------:R-:W-:Y:S01]  /*5350*/  @!UP1 UPRMT UR20, URZ, 0x40, URZ ;  /* 0x00000040ff149896 */ /* 0x000fe200080000ff */
[----:B------:R-:W-:Y:S01]  /*5360*/  @P3 SHF.R.U32.HI R19, RZ, 0x10, R29 ;  /* 0x00000010ff133819 */ /* 0x000fe2000001161d */
[----:B------:R-:W-:Y:S01]  /*5370*/  VOTEU.ALL UP0, P4 ;  /* 0x0000000000ff7886 */ /* 0x000fe20002000000 */
[----:B------:R-:W-:Y:S04]  /*5380*/  UIADD3 UR16, UPT, UPT, UR18, 0x1, URZ ;  /* 0x0000000112107890 */ /* 0x000fe8000fffe0ff */
[----:B-1----:R-:W1:Y:S01]  /*5390*/  @!P1 LDC R0, c[0x0][0xb20] ;  /* 0x0002c800ff009b82 */ /* 0x002e620000000800 */
[----:B------:R-:W-:Y:S01]  /*53a0*/  @!UP1 UPRMT UR20, UR20, 0x5410, URZ ;  /* 0x0000541014149896 */ /* 0x000fe200080000ff */
[----:B------:R-:W-:Y:S01]  /*53b0*/  IMAD.U32 R42, RZ, RZ, UR14 ;  /* 0x0000000eff2a7e24 */ /* 0x000fe2000f8e00ff */
[----:B------:R-:W-:Y:S05]  /*53c0*/  UISETP.NE.AND UP5, UPT, UR16, 0x3, UPT ;  /* 0x000000031000788c */ /* 0x000fea000bfa5270 */
[----:B------:R-:W4:Y:S01]  /*53d0*/  @!P1 LDC R3, c[0x0][0xb0c] ;  /* 0x0002c300ff039b82 */ /* 0x000f220000000800 */
[----:B------:R-:W-:Y:S01]  /*53e0*/  IMAD.U32 R43, RZ, RZ, UR8 ;  /* 0x00000008ff2b7e24 */ /* 0x000fe2000f8e00ff */
[----:B------:R-:W-:Y:S01]  /*53f0*/  @!UP1 ULEA UR8, UR18, UR7, 0xc ;  /* 0x0000000712089291 */ /* 0x000fe2000f8e60ff */
[----:B------:R-:W-:Y:S01]  /*5400*/  @!P4 R2UR UR22, R42 ;  /* 0x000000002a16c2ca */ /* 0x000fe200000e0000 */
[----:B------:R-:W-:Y:S02]  /*5410*/  UPRMT UR19, UR45, 0x654, UR9 ;  /* 0x000006542d137896 */ /* 0x000fe40008000009 */
[----:B------:R-:W-:Y:S01]  /*5420*/  @!P4 R2UR UR23, R43 ;  /* 0x000000002b17c2ca */ /* 0x000fe200000e0000 */
[----:B------:R-:W-:Y:S02]  /*5430*/  @!UP1 UIADD3 UR8, UPT, UPT, UR8, 0x400, URZ ;  /* 0x0000040008089890 */ /* 0x000fe4000fffe0ff */
[----:B------:R-:W-:Y:S02]  /*5440*/  USEL UR18, URZ, 0x1, UP5 ;  /* 0x00000001ff127887 */ /* 0x000fe4000a800000 */
[----:B------:R-:W-:Y:S04]  /*5450*/  USEL UR16, UR16, URZ, UP5 ;  /* 0x000000ff10107287 */ /* 0x000fe8000a800000 */
[----:B------:R-:W-:Y:S01]  /*5460*/  ULEA UR14, UR16, UR7, 0x3 ;  /* 0x00000007100e7291 */ /* 0x000fe2000f8e18ff */
[----:B------:R-:W-:Y:S03]  /*5470*/  LOP3.LUT R40, R40, UR18, RZ, 0x3c, !PT ;  /* 0x0000001228287c12 */ /* 0x000fe6000f8e3cff */
[----:B------:R1:W-:Y:S01]  /*5480*/  @!UP0 UTMALDG.4D.IM2COL [UR8], [UR22], UR20 ;  /* 0x00000008160083b4 */ /* 0x0003e20008058014 */
[----:B------:R1:W-:Y:S01]  /*5490*/  @!P4 SYNCS.ARRIVE.TRANS64.RED.A0TR RZ, [UR17+0x1a0], R18 ;  /* 0x0001a012ffffc9a7 */ /* 0x0003e20008300411 */
[----:B------:R-:W-:Y:S02]  /*54a0*/  SHF.L.U32 R12, R40, 0x1f, RZ ;  /* 0x0000001f280c7819 */ /* 0x000fe400000006ff */
[----:B----4-:R-:W-:Y:S01]  /*54b0*/  @!P1 ISETP.NE.AND P2, PT, R3, 0x1, PT ;  /* 0x000000010300980c */ /* 0x010fe20003f45270 */
[C---:B--2---:R-:W-:Y:S01]  /*54c0*/  @!P1 IMAD.HI.U32 R14, R13.reuse, R14, RZ ;  /* 0x0000000e0d0e9227 */ /* 0x044fe200078e00ff */
[----:B---3--:R-:W-:Y:S03]  /*54d0*/  @!P1 ISETP.NE.AND P0, PT, R10, 0x1, PT ;  /* 0x000000010a00980c */ /* 0x008fe60003f05270 */
[C---:B------:R-:W-:Y:S01]  /*54e0*/  @!P1 IMAD.HI.U32 R11, R8.reuse, R11, RZ ;  /* 0x0000000b080b9227 */ /* 0x040fe200078e00ff */
[----:B------:R-:W-:Y:S04]  /*54f0*/  @!P1 SHF.R.U32.HI R14, RZ, R15, R14 ;  /* 0x0000000fff0e9219 */ /* 0x000fe8000001160e */
[----:B-1----:R-:W-:Y:S01]  /*5500*/  @!P1 SHF.R.U32.HI R9, RZ, R0, R11 ;  /* 0x00000000ff099219 */ /* 0x002fe2000001160b */
[----:B------:R-:W-:Y:S01]  /*5510*/  SYNCS.ARRIVE.TRANS64.RED.A1T0 RZ, [UR19], RZ ;  /* 0x000000ffffff79a7 */ /* 0x000fe20008100413 */
[----:B------:R-:W-:Y:S02]  /*5520*/  @!P1 SEL R14, R13, R14, !P2 ;  /* 0x0000000e0d0e9207 */ /* 0x000fe40005000000 */
[----:B------:R-:W-:Y:S01]  /*5530*/  @!P1 SEL R9, R8, R9, !P0 ;  /* 0x0000000908099207 */ /* 0x000fe20004000000 */
[----:B------:R-:W1:Y:S04]  /*5540*/  SYNCS.PHASECHK.TRANS64.TRYWAIT P5, [UR14+0x1b8], R12 ;  /* 0x0001b80cff0075a7 */ /* 0x000e6800080a110e */
[----:B------:R-:W-:Y:S02]  /*5550*/  @!P1 IMAD.IADD R0, R9, 0x1, -R14 ;  /* 0x0000000109009824 */ /* 0x000fe400078e0a0e */
[----:B------:R-:W-:Y:S02]  /*5560*/  @!P1 IMAD.IADD R9, R14, 0x1, -R9 ;  /* 0x000000010e099824 */ /* 0x000fe400078e0a09 */
[----:B------:R-:W-:Y:S02]  /*5570*/  @!P1 IMAD R13, R0, R3, R13 ;  /* 0x00000003000d9224 */ /* 0x000fe400078e020d */
[----:B------:R-:W-:Y:S01]  /*5580*/  @!P1 IMAD R8, R9, R10, R8 ;  /* 0x0000000a09089224 */ /* 0x000fe200078e0208 */
[----:B-1----:R-:W-:Y:S06]  /*5590*/  @!P5 BRA `(.L_x_90) ;  /* 0x0000003400d8d947 */ /* 0x002fec0003800000 */
.L_x_203:
[----:B-1----:R-:W-:Y:S01]  /*55a0*/  @!P4 IADD3 R3, P0, PT, R38, 0x580, RZ ;  /* 0x000005802603c810 */ /* 0x002fe20007f1e0ff */
[----:B------:R-:W-:Y:S01]  /*55b0*/  VOTEU.ALL UP1, P4 ;  /* 0x0000000000ff7886 */ /* 0x000fe20002020000 */
[----:B------:R-:W-:Y:S01]  /*55c0*/  UIADD3 UR17, UPT, UPT, UR16, 0x1, URZ ;  /* 0x0000000110117890 */ /* 0x000fe2000fffe0ff */
[----:B------:R-:W-:Y:S01]  /*55d0*/  LOP3.LUT R36, R36, 0x1, RZ, 0x3c, !PT ;  /* 0x0000000124247812 */ /* 0x000fe200078e3cff */
[----:B------:R-:W-:Y:S01]  /*55e0*/  VOTEU.ALL UP0, P4 ;  /* 0x0000000000ff7886 */ /* 0x000fe20002000000 */
[----:B------:R-:W-:Y:S01]  /*55f0*/  @!P4 IMAD.X R0, RZ, RZ, R39, P0 ;  /* 0x000000ffff00c224 */ /* 0x000fe200000e0627 */
[----:B------:R-:W-:Y:S01]  /*5600*/  @!P4 R2UR UR9, R3 ;  /* 0x000000000309c2ca */ /* 0x000fe200000e0000 */
[----:B------:R-:W-:Y:S01]  /*5610*/  @!UP1 UIADD3 UR10, UPT, UPT, UR10, 0x20, URZ ;  /* 0x000000200a0a9890 */ /* 0x000fe2000fffe0ff */
[----:B------:R-:W-:Y:S01]  /*5620*/  IMAD.IADD R18, R8, 0x1, R62 ;  /* 0x0000000108127824 */ /* 0x000fe200078e023e */
[----:B------:R-:W-:Y:S01]  /*5630*/  UISETP.NE.AND UP5, UPT, UR17, 0x3, UPT ;  /* 0x000000031100788c */ /* 0x000fe2000bfa5270 */
[----:B------:R-:W-:Y:S01]  /*5640*/  @!P4 R2UR UR8, R0 ;  /* 0x000000000008c2ca */ /* 0x000fe200000e0000 */
[----:B------:R-:W-:Y:S04]  /*5650*/  IMAD.IADD R45, R13, 0x1, R64 ;  /* 0x000000010d2d7824 */ /* 0x000fe800078e0240 */
[----:B------:R-:W-:Y:S04]  /*5660*/  PLOP3.LUT P0, PT, PT, PT, UP5, 0x80, 0x8 ;  /* 0x000000000008781c */ /* 0x000fe80003f0f058 */
[----:B------:R-:W-:Y:S01]  /*5670*/  IMAD.U32 R10, RZ, RZ, UR9 ;  /* 0x00000009ff0a7e24 */ /* 0x000fe2000f8e00ff */
[----:B------:R-:W-:Y:S01]  /*5680*/  UIADD3 UR9, UPT, UPT, UR14, 0x1a0, URZ ;  /* 0x000001a00e097890 */ /* 0x000fe2000fffe0ff */
[----:B------:R-:W-:Y:S02]  /*5690*/  SEL R3, RZ, 0x1, P0 ;  /* 0x00000001ff037807 */ /* 0x000fe40000000000 */
[----:B------:R-:W-:Y:S01]  /*56a0*/  IMAD.U32 R11, RZ, RZ, UR8 ;  /* 0x00000008ff0b7e24 */ /* 0x000fe2000f8e00ff */
[----:B------:R-:W-:Y:S01]  /*56b0*/  @!UP1 ULEA UR8, UR16, UR7, 0xc ;  /* 0x0000000710089291 */ /* 0x000fe2000f8e60ff */
[----:B------:R-:W-:Y:S01]  /*56c0*/  @!P4 R2UR UR20, R10 ;  /* 0x000000000a14c2ca */ /* 0x000fe200000e0000 */
[----:B------:R-:W-:Y:S01]  /*56d0*/  @!UP1 UPRMT UR16, URZ, 0x40, URZ ;  /* 0x00000040ff109896 */ /* 0x000fe200080000ff */
[----:B------:R-:W-:Y:S01]  /*56e0*/  LOP3.LUT R40, R40, R3, RZ, 0x3c, !PT ;  /* 0x0000000328287212 */ /* 0x000fe200078e3cff */
[----:B------:R-:W-:Y:S01]  /*56f0*/  @!UP1 UIADD3 UR8, UPT, UPT, UR8, 0x400, URZ ;  /* 0x0000040008089890 */ /* 0x000fe2000fffe0ff */
[----:B------:R-:W-:Y:S01]  /*5700*/  @!P4 R2UR UR21, R11 ;  /* 0x000000000b15c2ca */ /* 0x000fe200000e0000 */
[----:B------:R-:W-:Y:S02]  /*5710*/  @!UP1 UPRMT UR19, UR16, 0x5410, URZ ;  /* 0x0000541010139896 */ /* 0x000fe400080000ff */
[----:B------:R-:W-:Y:S10]  /*5720*/  UPRMT UR18, UR45, 0x654, UR9 ;  /* 0x000006542d127896 */ /* 0x000ff40008000009 */
[----:B------:R2:W-:Y:S01]  /*5730*/  @!UP0 UTMALDG.4D.IM2COL [UR8], [UR20], UR19 ;  /* 0x00000008140083b4 */ /* 0x0005e20008058013 */
[----:B------:R2:W-:Y:S01]  /*5740*/  @!P4 SYNCS.ARRIVE.TRANS64.RED.A0TR RZ, [UR14+0x1a0], R33 ;  /* 0x0001a021ffffc9a7 */ /* 0x0005e2000830040e */
[----:B------:R-:W-:Y:S01]  /*5750*/  UPLOP3.LUT UP0, UPT, UPT, UPT, UPT, 0x80, 0x8 ;  /* 0x000000000008789c */ /* 0x000fe20003f0f070 */
[----:B------:R-:W-:Y:S01]  /*5760*/  SYNCS.ARRIVE.TRANS64.RED.A1T0 RZ, [UR18], RZ ;  /* 0x000000ffffff79a7 */ /* 0x000fe20008100412 */
[----:B------:R-:W-:Y:S01]  /*5770*/  USEL UR18, UR17, URZ, UP5 ;  /* 0x000000ff11127287 */ /* 0x000fe2000a800000 */
[----:B------:R-:W-:Y:S11]  /*5780*/  @P3 BRA `(.L_x_91) ;  /* 0xfffffff400043947 */ /* 0x000ff6000383ffff */
[----:B------:R-:W-:Y:S01]  /*5790*/  UIADD3 UR7, UPT, UPT, UR7, 0x1b8, URZ ;  /* 0x000001b807077890 */ /* 0x000fe2000fffe0ff */
[----:B------:R-:W-:-:S03]  /*57a0*/  SHF.L.U32 R3, R40, 0x1f, RZ ;  /* 0x0000001f28037819 */ /* 0x000fc600000006ff */
[----:B------:R-:W-:-:S09]  /*57b0*/  ULEA UR4, UR18, UR7, 0x3 ;  /* 0x0000000712047291 */ /* 0x000fd2000f8e18ff */
[----:B------:R-:W1:Y:S02]  /*57c0*/  SYNCS.PHASECHK.TRANS64.TRYWAIT P0, [UR4], R3 ;  /* 0x00000003ff0075a7 */ /* 0x000e640008001104 */
[----:B-1----:R-:W-:Y:S05]  /*57d0*/  @!P0 BRA `(.L_x_92) ;  /* 0x0000003400608947 */ /* 0x002fea0003800000 */
.L_x_205:
[----:B------:R-:W-:-:S04]  /*57e0*/  UIADD3 UR4, UPT, UPT, UR18, 0x1, URZ ;  /* 0x0000000112047890 */ /* 0x000fc8000fffe0ff */
[----:B------:R-:W-:-:S04]  /*57f0*/  UISETP.NE.AND UP0, UPT, UR4, 0x3, UPT ;  /* 0x000000030400788c */ /* 0x000fc8000bf05270 */
[----:B------:R-:W-:Y:S02]  /*5800*/  USEL UR4, UR4, URZ, UP0 ;  /* 0x000000ff04047287 */ /* 0x000fe40008000000 */
[----:B------:R-:W-:-:S04]  /*5810*/  PLOP3.LUT P0, PT, PT, PT, UP0, 0x80, 0x8 ;  /* 0x000000000008781c */ /* 0x000fc80003f0f008 */
[----:B-1----:R-:W-:Y:S01]  /*5820*/  SEL R3, RZ, 0x1, P0 ;  /* 0x00000001ff037807 */ /* 0x002fe20000000000 */
[----:B------:R-:W-:-:S03]  /*5830*/  IMAD.U32 R0, RZ, RZ, UR4 ;  /* 0x00000004ff007e24 */ /* 0x000fc6000f8e00ff */
[----:B------:R-:W-:Y:S02]  /*5840*/  LOP3.LUT R40, R40, R3, RZ, 0x3c, !PT ;  /* 0x0000000328287212 */ /* 0x000fe400078e3cff */
[C---:B------:R-:W-:Y:S01]  /*5850*/  LEA R2, R0.reuse, UR7, 0x3 ;  /* 0x0000000700027c11 */ /* 0x040fe2000f8e18ff */
[----:B------:R-:W-:Y:S01]  /*5860*/  VIADD R0, R0, 0x1 ;  /* 0x0000000100007836 */ /* 0x000fe20000000000 */
[----:B------:R-:W-:-:S04]  /*5870*/  SHF.L.U32 R3, R40, 0x1f, RZ ;  /* 0x0000001f28037819 */ /* 0x000fc800000006ff */
[----:B------:R-:W1:Y:S01]  /*5880*/  SYNCS.PHASECHK.TRANS64.TRYWAIT P1, [R2+URZ], R3 ;  /* 0x00000003020075a7 */ /* 0x000e6200080211ff */
[----:B------:R-:W-:-:S04]  /*5890*/  ISETP.NE.AND P0, PT, R0, 0x3, PT ;  /* 0x000000030000780c */ /* 0x000fc80003f05270 */
[----:B------:R-:W-:Y:S02]  /*58a0*/  SEL R5, RZ, 0x1, P0 ;  /* 0x00000001ff057807 */ /* 0x000fe40000000000 */
[----:B------:R-:W-:Y:S02]  /*58b0*/  SEL R0, R0, RZ, P0 ;  /* 0x000000ff00007207 */ /* 0x000fe40000000000 */
[----:B------:R-:W-:Y:S01]  /*58c0*/  LOP3.LUT R5, R40, R5, RZ, 0x3c, !PT ;  /* 0x0000000528057212 */ /* 0x000fe200078e3cff */
[----:B-1----:R-:W-:Y:S06]  /*58d0*/  @!P1 BRA `(.L_x_93) ;  /* 0x0000003400389947 */ /* 0x002fec0003800000 */
.L_x_206:
[----:B------:R-:W-:Y:S02]  /*58e0*/  LEA R0, R0, UR7, 0x3 ;  /* 0x0000000700007c11 */ /* 0x000fe4000f8e18ff */
[----:B------:R-:W-:-:S07]  /*58f0*/  SHF.L.U32 R5, R5, 0x1f, RZ ;  /* 0x0000001f05057819 */ /* 0x000fce00000006ff */
.L_x_94:
[----:B---3--:R3:W4:Y:S02]  /*5900*/  SYNCS.PHASECHK.TRANS64.TRYWAIT P0, [R0+URZ], R5 ;  /* 0x00000005000075a7 */ /* 0x00872400080011ff */
[----:B----4-:R-:W-:Y:S05]  /*5910*/  @!P0 NANOSLEEP.SYNCS 0x989680 ;  /* 0x009896800000895d */ /* 0x010fea0003900000 */
[----:B------:R-:W4:Y:S02]  /*5920*/  @!P0 SYNCS.PHASECHK.TRANS64 P0, [R0+URZ], R5 ;  /* 0x00000005000085a7 */ /* 0x000f2400080010ff */
[----:B--2-4-:R-:W-:Y:S05]  /*5930*/  @P0 EXIT ;  /* 0x000000000000094d */ /* 0x014fea0003800000 */
[----:B------:R-:W-:Y:S05]  /*5940*/  BRA `(.L_x_94) ;  /* 0xfffffffc00ec7947 */ /* 0x000fea000383ffff */
.L_x_82:
[----:B------:R-:W-:-:S06]  /*5950*/  UISETP.GE.AND UP0, UPT, UR6, 0x4, UPT ;  /* 0x000000040600788c */ /* 0x000fcc000bf06270 */
[----:B------:R-:W-:-:S13]  /*5960*/  PLOP3.LUT P0, PT, PT, PT, UP0, 0x80, 0x8 ;  /* 0x000000000008781c */ /* 0x000fda0003f0f008 */
[----:B------:R-:W-:Y:S05]  /*5970*/  @!P0 EXIT ;  /* 0x000000000000894d */ /* 0x000fea0003800000 */
[----:B------:R-:W-:Y:S01]  /*5980*/  BAR.SYNC.DEFER_BLOCKING 0x6, 0xa0 ;  /* 0x0182800000007b1d */ /* 0x000fe20000010000 */
[C---:B------:R-:W-:Y:S01]  /*5990*/  IMAD.SHL.U32 R4, R76.reuse, 0x20, RZ ;  /* 0x000000204c047824 */ /* 0x040fe200078e00ff */
[----:B------:R-:W-:Y:S01]  /*59a0*/  SHF.R.U32.HI R5, RZ, 0x1, R76 ;  /* 0x00000001ff057819 */ /* 0x000fe2000001164c */
[C---:B------:R-:W-:Y:S01]  /*59b0*/  IMAD.SHL.U32 R0, R76.reuse, 0x4, RZ ;  /* 0x000000044c007824 */ /* 0x040fe200078e00ff */
[C---:B------:R-:W-:Y:S01]  /*59c0*/  LOP3.LUT P0, RZ, R76.reuse, 0x4, RZ, 0xc0, !PT ;  /* 0x000000044cff7812 */ /* 0x040fe2000780c0ff */
[----:B------:R-:W-:Y:S01]  /*59d0*/  IMAD.SHL.U32 R75, R76, 0x10, RZ ;  /* 0x000000104c4b7824 */ /* 0x000fe200078e00ff */
[----:B------:R-:W-:Y:S01]  /*59e0*/  UMOV UR52, 0x400 ;  /* 0x0000040000347882 */ /* 0x000fe20000000000 */
[----:B------:R-:W-:Y:S01]  /*59f0*/  LOP3.LUT R3, R4, 0xc0, RZ, 0xc0, !PT ;  /* 0x000000c004037812 */ /* 0x000fe200078ec0ff */
[----:B------:R-:W-:Y:S01]  /*5a00*/  ULEA UR52, UR45, UR52, 0x18 ;  /* 0x000000342d347291 */ /* 0x000fe2000f8ec0ff */
[----:B------:R-:W1:Y:S01]  /*5a10*/  LDC R67, c[0x0][0x370] ;  /* 0x0000dc00ff437b82 */ /* 0x000e620000000800 */
[----:B------:R-:W-:Y:S01]  /*5a20*/  LOP3.LUT R75, R75, 0x600, RZ, 0xc0, !PT ;  /* 0x000006004b4b7812 */ /* 0x000fe200078ec0ff */
[----:B------:R-:W-:Y:S01]  /*5a30*/  IMAD.U32 R32, R76, 0x10000, RZ ;  /* 0x000100004c207824 */ /* 0x000fe200078e00ff */
[----:B------:R-:W-:Y:S01]  /*5a40*/  LOP3.LUT R0, R3, 0x18, R0, 0xf8, !PT ;  /* 0x0000001803007812 */ /* 0x000fe200078ef800 */
[----:B------:R-:W-:Y:S01]  /*5a50*/  IMAD.MOV.U32 R80, RZ, RZ, 0x10 ;  /* 0x00000010ff507424 */ /* 0x000fe200078e00ff */
[--C-:B------:R-:W-:Y:S01]  /*5a60*/  LOP3.LUT R75, R75, 0x20, R4.reuse, 0xf8, !PT ;  /* 0x000000204b4b7812 */ /* 0x100fe200078ef804 */
[----:B------:R-:W-:Y:S01]  /*5a70*/  IMAD.MOV.U32 R74, RZ, RZ, 0x1 ;  /* 0x00000001ff4a7424 */ /* 0x000fe200078e00ff */
[----:B------:R-:W-:Y:S01]  /*5a80*/  LOP3.LUT R0, R0, 0x8, R5, 0x78, !PT ;  /* 0x0000000800007812 */ /* 0x000fe200078e7805 */
[----:B------:R-:W2:Y:S01]  /*5a90*/  LDC R28, c[0x0][0xb0c] ;  /* 0x0002c300ff1c7b82 */ /* 0x000ea20000000800 */
[----:B------:R-:W-:Y:S01]  /*5aa0*/  LOP3.LUT R75, R75, 0x100, R4, 0xf8, !PT ;  /* 0x000001004b4b7812 */ /* 0x000fe200078ef804 */
[----:B------:R-:W-:Y:S01]  /*5ab0*/  IMAD.MOV.U32 R30, RZ, RZ, RZ ;  /* 0x000000ffff1e7224 */ /* 0x000fe200078e00ff */
[----:B------:R-:W-:-:S02]  /*5ac0*/  LOP3.LUT R76, R76, 0x60, RZ, 0xc0, !PT ;  /* 0x000000604c4c7812 */ /* 0x000fc400078ec0ff */
[----:B------:R-:W-:Y:S02]  /*5ad0*/  CS2R R72, SRZ ;  /* 0x0000000000487805 */ /* 0x000fe4000001ff00 */
[----:B------:R-:W-:Y:S01]  /*5ae0*/  LOP3.LUT R75, R75, R0, RZ, 0xfc, !PT ;  /* 0x000000004b4b7212 */ /* 0x000fe200078efcff */
[----:B------:R-:W4:Y:S01]  /*5af0*/  LDCU.64 UR56, c[0x0][0x348] ;  /* 0x00006900ff3877ac */ /* 0x000f220008000a00 */
[----:B------:R-:W3:Y:S01]  /*5b00*/  LDS R2, [UR52+0x230] ;  /* 0x00023034ff027984 */ /* 0x000ee20008000800 */
[----:B------:R-:W1:Y:S01]  /*5b10*/  LDC R65, c[0x0][0xb20] ;  /* 0x0002c800ff417b82 */ /* 0x000e620000000800 */
[----:B------:R-:W-:Y:S01]  /*5b20*/  LOP3.LUT R32, R32, 0x600000, RZ, 0xc0, !PT ;  /* 0x0060000020207812 */ /* 0x000fe200078ec0ff */
[----:B------:R-:W1:Y:S01]  /*5b30*/  LDCU.64 UR36, c[0x0][0x888] ;  /* 0x00011100ff2477ac */ /* 0x000e620008000a00 */
[----:B------:R-:W-:Y:S01]  /*5b40*/  SEL R80, R80, 0xfffffff0, !P0 ;  /* 0xfffffff050507807 */ /* 0x000fe20004000000 */
[----:B------:R-:W1:Y:S04]  /*5b50*/  LDCU.64 UR46, c[0x0][0x8b0] ;  /* 0x00011600ff2e77ac */ /* 0x000e680008000a00 */
[----:B------:R-:W1:Y:S01]  /*5b60*/  LDC R27, c[0x0][0xb30] ;  /* 0x0002cc00ff1b7b82 */ /* 0x000e620000000800 */
[----:B------:R-:W1:Y:S01]  /*5b70*/  LDCU.64 UR38, c[0x0][0x8a8] ;  /* 0x00011500ff2677ac */ /* 0x000e620008000a00 */
[----:B------:R-:W1:Y:S06]  /*5b80*/  LDCU.64 UR48, c[0x0][0xa90] ;  /* 0x00015200ff3077ac */ /* 0x000e6c0008000a00 */
[----:B------:R-:W1:Y:S01]  /*5b90*/  LDC.64 R56, c[0x0][0xb10] ;  /* 0x0002c400ff387b82 */ /* 0x000e620000000a00 */
[----:B------:R-:W-:Y:S01]  /*5ba0*/  UMOV UR58, URZ ;  /* 0x000000ff003a7c82 */ /* 0x000fe20008000000 */
[----:B------:R-:W-:Y:S01]  /*5bb0*/  UIADD3 UR55, UPT, UPT, UR52, 0x400, URZ ;  /* 0x0000040034377890 */ /* 0x000fe2000fffe0ff */
[----:B------:R-:W-:Y:S01]  /*5bc0*/  UMOV UR54, URZ ;  /* 0x000000ff00367c82 */ /* 0x000fe20008000000 */
[----:B------:R-:W-:-:S04]  /*5bd0*/  UMOV UR53, URZ ;  /* 0x000000ff00357c82 */ /* 0x000fc80008000000 */
[----:B------:R-:W1:Y:S08]  /*5be0*/  LDC.64 R24, c[0x0][0xb18] ;  /* 0x0002c600ff187b82 */ /* 0x000e700000000a00 */
[----:B------:R-:W1:Y:S01]  /*5bf0*/  LDC.64 R52, c[0x0][0x888] ;  /* 0x00022200ff347b82 */ /* 0x000e620000000a00 */
[C---:B---3--:R-:W-:Y:S01]  /*5c00*/  VIADD R3, R2.reuse, 0x40 ;  /* 0x0000004002037836 */ /* 0x048fe20000000000 */
[----:B------:R-:W-:-:S06]  /*5c10*/  LOP3.LUT R2, R2, 0xffff, RZ, 0xc0, !PT ;  /* 0x0000ffff02027812 */ /* 0x000fcc00078ec0ff */
[----:B------:R-:W3:Y:S01]  /*5c20*/  LDC.64 R22, c[0x0][0xb28] ;  /* 0x0002ca00ff167b82 */ /* 0x000ee20000000a00 */
[----:B------:R-:W-:-:S05]  /*5c30*/  LOP3.LUT R3, R3, 0xffff, RZ, 0xc0, !PT ;  /* 0x0000ffff03037812 */ /* 0x000fca00078ec0ff */
[----:B------:R1:W-:Y:S02]  /*5c40*/  STL.64 [R1], R2 ;  /* 0x0000000201007387 */ /* 0x0003e40000100a00 */
[----:B------:R-:W1:Y:S08]  /*5c50*/  LDC.64 R54, c[0x0][0x890] ;  /* 0x00022400ff367b82 */ /* 0x000e700000000a00 */
[----:B------:R-:W1:Y:S08]  /*5c60*/  LDC.64 R60, c[0x0][0xa80] ;  /* 0x0002a000ff3c7b82 */ /* 0x000e700000000a00 */
[----:B------:R-:W1:Y:S08]  /*5c70*/  LDC.64 R58, c[0x0][0xa88] ;  /* 0x0002a200ff3a7b82 */ /* 0x000e700000000a00 */
[----:B--2-4-:R-:W1:Y:S02]  /*5c80*/  LDC R66, c[0x0][0x374] ;  /* 0x0000dd00ff427b82 */ /* 0x014e640000000800 */
.L_x_125:
[----:B-1----:R-:W-:Y:S04]  /*5c90*/  SHF.L.U32 R3, R72, 0x1f, RZ ;  /* 0x0000001f48037819 */ /* 0x002fe800000006ff */
[----:B------:R-:W1:Y:S02]  /*5ca0*/  SYNCS.PHASECHK.TRANS64.TRYWAIT P0, [UR52+0x1e0], R3 ;  /* 0x0001e003ff0075a7 */ /* 0x000e640008001134 */
[----:B-1----:R-:W-:Y:S05]  /*5cb0*/  @!P0 BRA `(.L_x_95) ;  /* 0x0000003000548947 */ /* 0x002fea0003800000 */
.L_x_208:
[----:B------:R-:W2:Y:S01]  /*5cc0*/  LDC.64 R12, c[0x0][0xb10] ;  /* 0x0002c400ff0c7b82 */ /* 0x000ea20000000a00 */
[----:B------:R-:W4:Y:S01]  /*5cd0*/  LDS.128 R36, [UR52+0x220] ;  /* 0x00022034ff247984 */ /* 0x000f220008000c00 */
[----:B------:R-:W-:Y:S01]  /*5ce0*/  UIADD3 UR4, UPT, UPT, UR52, 0x1e8, URZ ;  /* 0x000001e834047890 */ /* 0x000fe2000fffe0ff */
[----:B-1----:R-:W-:Y:S01]  /*5cf0*/  IMAD R0, R30, 0x4, R1 ;  /* 0x000000041e007824 */ /* 0x002fe200078e0201 */
[----:B------:R-:W-:Y:S04]  /*5d00*/  ISETP.NE.AND P1, PT, R27, 0x1, PT ;  /* 0x000000011b00780c */ /* 0x000fe80003f25270 */
[----:B------:R-:W1:Y:S01]  /*5d10*/  LDC.64 R10, c[0x0][0xb18] ;  /* 0x0002c600ff0a7b82 */ /* 0x000e620000000a00 */
[----:B------:R-:W-:Y:S01]  /*5d20*/  UPRMT UR4, URZ, 0x654, UR4 ;  /* 0x00000654ff047896 */ /* 0x000fe20008000004 */
[----:B------:R-:W-:Y:S01]  /*5d30*/  ISETP.GE.AND P0, PT, R26, 0x1, PT ;  /* 0x000000011a00780c */ /* 0x000fe20003f06270 */
[----:B------:R-:W-:Y:S01]  /*5d40*/  @!PT LDS RZ, [RZ] ;  /* 0x00000000fffff984 */ /* 0x000fe20000000800 */
[----:B------:R-:W-:Y:S01]  /*5d50*/  @!PT LDS RZ, [RZ] ;  /* 0x00000000fffff984 */ /* 0x000fe20000000800 */
[----:B------:R-:W-:Y:S01]  /*5d60*/  @!PT LDS RZ, [RZ] ;  /* 0x00000000fffff984 */ /* 0x000fe20000000800 */
[----:B------:R-:W-:Y:S01]  /*5d70*/  @!PT LDS RZ, [RZ] ;  /* 0x00000000fffff984 */ /* 0x000fe20000000800 */
[----:B------:R3:W-:Y:S06]  /*5d80*/  MEMBAR.ALL.CTA ;  /* 0x0000000000007992 */ /* 0x0007ec0000008000 */
[----:B---3--:R-:W3:Y:S01]  /*5d90*/  FENCE.VIEW.ASYNC.S ;  /* 0x00000000000073c6 */ /* 0x008ee20000000000 */
[----:B------:R-:W1:Y:S08]  /*5da0*/  @!P1 LDC R14, c[0x0][0xb20] ;  /* 0x0002c800ff0e9b82 */ /* 0x000e700000000800 */
[----:B------:R-:W1:Y:S01]  /*5db0*/  @!P1 LDC R9, c[0x0][0xb0c] ;  /* 0x0002c300ff099b82 */ /* 0x000e620000000800 */
[----:B---3--:R-:W-:Y:S01]  /*5dc0*/  SYNCS.ARRIVE.TRANS64.RED.A1T0 RZ, [UR4], RZ ;  /* 0x000000ffffff79a7 */ /* 0x008fe20008100404 */
[----:B------:R3:W5:Y:S01]  /*5dd0*/  LDL R17, [R0] ;  /* 0x0000000000117983 */ /* 0x0007620000100800 */
[----:B----4-:R-:W-:Y:S04]  /*5de0*/  LOP3.LUT P4, RZ, R38, 0x1, RZ, 0xc0, !PT ;  /* 0x0000000126ff7812 */ /* 0x010fe8000788c0ff */
[----:B------:R-:W-:Y:S09]  /*5df0*/  P2R R81, PR, RZ, 0x10 ;  /* 0x00000010ff517803 */ /* 0x000ff20000000000 */
[----:B------:R-:W-:Y:S02]  /*5e00*/  @P4 MOV R31, R36 ;  /* 0x00000024001f4202 */ /* 0x000fe40000000f00 */
[----:B------:R-:W-:Y:S01]  /*5e10*/  @P4 LOP3.LUT R29, R37, 0xffff, RZ, 0xc0, !PT ;  /* 0x0000ffff251d4812 */ /* 0x000fe200078ec0ff */
[----:B--23--:R-:W-:Y:S06]  /*5e20*/  @!P0 BRA `(.L_x_96) ;  /* 0x0000000000a48947 */ /* 0x00cfec0003800000 */
[----:B------:R-:W-:Y:S01]  /*5e30*/  IMAD.HI.U32 R20, R66, R25, RZ ;  /* 0x0000001942147227 */ /* 0x000fe200078e00ff */
[----:B------:R-:W-:Y:S02]  /*5e40*/  ISETP.NE.AND P0, PT, R24, 0x1, PT ;  /* 0x000000011800780c */ /* 0x000fe40003f05270 */
[----:B------:R-:W-:Y:S01]  /*5e50*/  ISETP.NE.AND P2, PT, R26, 0x1, PT ;  /* 0x000000011a00780c */ /* 0x000fe20003f45270 */
[-C--:B------:R-:W-:Y:S01]  /*5e60*/  IMAD.HI.U32 R16, R67, R56.reuse, RZ ;  /* 0x0000003843107227 */ /* 0x080fe200078e00ff */
[----:B------:R-:W-:Y:S02]  /*5e70*/  SHF.R.U32.HI R21, RZ, R65, R20 ;  /* 0x00000041ff157219 */ /* 0x000fe40000011614 */
[----:B------:R-:W-:Y:S01]  /*5e80*/  ISETP.NE.AND P3, PT, R28, 0x1, PT ;  /* 0x000000011c00780c */ /* 0x000fe20003f65270 */
[----:B------:R-:W-:Y:S01]  /*5e90*/  IMAD.HI.U32 R40, R29, R25, RZ ;  /* 0x000000191d287227 */ /* 0x000fe200078e00ff */
[----:B------:R-:W-:Y:S02]  /*5ea0*/  SHF.R.U32.HI R16, RZ, R57, R16 ;  /* 0x00000039ff107219 */ /* 0x000fe40000011610 */
[----:B------:R-:W-:Y:S01]  /*5eb0*/  SEL R3, R66, R21, !P0 ;  /* 0x0000001542037207 */ /* 0x000fe20004000000 */
[----:B------:R-:W-:Y:S01]  /*5ec0*/  IMAD.HI.U32 R34, R31, R56, RZ ;  /* 0x000000381f227227 */ /* 0x000fe200078e00ff */
[----:B------:R-:W-:Y:S03]  /*5ed0*/  SEL R7, R67, R16, !P3 ;  /* 0x0000001043077207 */ /* 0x000fe60005800000 */
[-C--:B------:R-:W-:Y:S01]  /*5ee0*/  IMAD.HI.U32 R16, R3, R22.reuse, RZ ;  /* 0x0000001603107227 */ /* 0x080fe200078e00ff */
[----:B------:R-:W-:Y:S03]  /*5ef0*/  SHF.R.U32.HI R34, RZ, R57, R34 ;  /* 0x00000039ff227219 */ /* 0x000fe60000011622 */
[----:B------:R-:W-:Y:S01]  /*5f00*/  IMAD.HI.U32 R20, R7, R22, RZ ;  /* 0x0000001607147227 */ /* 0x000fe200078e00ff */
[----:B------:R-:W-:Y:S02]  /*5f10*/  @P2 SHF.R.U32.HI R3, RZ, R23, R16 ;  /* 0x00000017ff032219 */ /* 0x000fe40000011610 */
[----:B------:R-:W-:Y:S02]  /*5f20*/  SHF.R.U32.HI R16, RZ, R65, R40 ;  /* 0x00000041ff107219 */ /* 0x000fe40000011628 */
[----:B------:R-:W-:Y:S01]  /*5f30*/  @P2 SHF.R.U32.HI R7, RZ, R23, R20 ;  /* 0x00000017ff072219 */ /* 0x000fe20000011614 */
[C---:B------:R-:W-:Y:S01]  /*5f40*/  IMAD R2, R26.reuse, R3, RZ ;  /* 0x000000031a027224 */ /* 0x040fe200078e02ff */
[----:B------:R-:W-:Y:S02]  /*5f50*/  SEL R5, R29, R16, !P0 ;  /* 0x000000101d057207 */ /* 0x000fe40004000000 */
[----:B------:R-:W-:Y:S01]  /*5f60*/  SEL R3, R31, R34, !P3 ;  /* 0x000000221f037207 */ /* 0x000fe20005800000 */
[----:B------:R-:W-:Y:S01]  /*5f70*/  IMAD R4, R26, R7, RZ ;  /* 0x000000071a047224 */ /* 0x000fe200078e02ff */
[C---:B------:R-:W-:Y:S01]  /*5f80*/  ISETP.GE.AND P0, PT, R5.reuse, R2, PT ;  /* 0x000000020500720c */ /* 0x040fe20003f06270 */
[----:B------:R-:W-:Y:S03]  /*5f90*/  IMAD.HI.U32 R6, R5, R22, RZ ;  /* 0x0000001605067227 */ /* 0x000fe600078e00ff */
[----:B------:R-:W-:Y:S01]  /*5fa0*/  ISETP.GE.OR P0, PT, R3, R4, P0 ;  /* 0x000000040300720c */ /* 0x000fe20000706670 */
[----:B------:R-:W-:Y:S01]  /*5fb0*/  IMAD.MOV R4, RZ, RZ, -R3 ;  /* 0x000000ffff047224 */ /* 0x000fe200078e0a03 */
[-C--:B------:R-:W-:Y:S03]  /*5fc0*/  SHF.R.U32.HI R6, RZ, R23.reuse, R6 ;  /* 0x00000017ff067219 */ /* 0x080fe60000011606 */
[----:B------:R-:W-:Y:S01]  /*5fd0*/  IMAD R31, R28, R4, R31 ;  /* 0x000000041c1f7224 */ /* 0x000fe200078e021f */
[----:B------:R-:W-:Y:S05]  /*5fe0*/  SEL R15, R5, R6, !P2 ;  /* 0x00000006050f7207 */ /* 0x000fea0005000000 */
[----:B------:R-:W-:Y:S02]  /*5ff0*/  IMAD.MOV R6, RZ, RZ, -R15 ;  /* 0x000000ffff067224 */ /* 0x000fe400078e0a0f */
[C---:B------:R-:W-:Y:S04]  /*6000*/  @!P0 IMAD.HI.U32 R2, R3.reuse, R22, RZ ;  /* 0x0000001603028227 */ /* 0x040fe800078e00ff */
[----:B------:R-:W-:Y:S01]  /*6010*/  IMAD R6, R26, R6, R5 ;  /* 0x000000061a067224 */ /* 0x000fe200078e0205 */
[----:B------:R-:W-:Y:S04]  /*6020*/  @!P0 SHF.R.U32.HI R2, RZ, R23, R2 ;  /* 0x00000017ff028219 */ /* 0x000fe80000011602 */
[----:B------:R-:W-:Y:S02]  /*6030*/  @!P0 SEL R0, R3, R2, !P2 ;  /* 0x0000000203008207 */ /* 0x000fe40005000000 */
[----:B------:R-:W-:Y:S02]  /*6040*/  IADD3 R2, PT, PT, -R5, RZ, RZ ;  /* 0x000000ff05027210 */ /* 0x000fe40007ffe1ff */
[----:B------:R-:W-:Y:S01]  /*6050*/  @!P0 IADD3 R8, PT, PT, R15, -R0, RZ ;  /* 0x800000000f088210 */ /* 0x000fe20007ffe0ff */
[----:B------:R-:W-:Y:S02]  /*6060*/  @!P0 IMAD R0, R7, R6, R0 ;  /* 0x0000000607008224 */ /* 0x000fe400078e0200 */
[----:B------:R-:W-:Y:S02]  /*6070*/  IMAD R29, R24, R2, R29 ;  /* 0x00000002181d7224 */ /* 0x000fe400078e021d */
[----:B------:R-:W-:Y:S02]  /*6080*/  @!P0 IMAD R5, R8, R26, R3 ;  /* 0x0000001a08058224 */ /* 0x000fe400078e0203 */
[----:B------:R-:W-:Y:S04]  /*6090*/  @!P0 IMAD.MOV.U32 R3, RZ, RZ, R0 ;  /* 0x000000ffff038224 */ /* 0x000fe800078e0000 */
[----:B------:R-:W-:Y:S02]  /*60a0*/  IMAD R31, R3, R28, R31 ;  /* 0x0000001c031f7224 */ /* 0x000fe400078e021f */
[----:B------:R-:W-:Y:S07]  /*60b0*/  IMAD R29, R5, R24, R29 ;  /* 0x00000018051d7224 */ /* 0x000fee00078e021d */
.L_x_96:
[----:B-1----:R-:W-:Y:S01]  /*60c0*/  @!P1 ISETP.NE.AND P0, PT, R10, 0x1, PT ;  /* 0x000000010a00980c */ /* 0x002fe20003f05270 */
[----:B------:R-:W-:Y:S01]  /*60d0*/  @!P1 IMAD.HI.U32 R0, R31, R12, RZ ;  /* 0x0000000c1f009227 */ /* 0x000fe200078e00ff */
[----:B------:R-:W-:Y:S01]  /*60e0*/  @!P1 ISETP.NE.AND P2, PT, R9, 0x1, PT ;  /* 0x000000010900980c */ /* 0x000fe20003f45270 */
[----:B------:R-:W-:Y:S01]  /*60f0*/  ULOP3.LUT UP0, URZ, UR55, 0x1b0, URZ, 0xc0, !UPT ;  /* 0x000001b037ff7892 */ /* 0x000fe2000f80c0ff */
[----:B------:R-:W-:Y:S01]  /*6100*/  R2UR UR41, R18 ;  /* 0x00000000122972ca */ /* 0x000fe200000e0000 */
[----:B------:R-:W-:Y:S01]  /*6110*/  @!P1 IMAD.HI.U32 R3, R29, R11, RZ ;  /* 0x0000000b1d039227 */ /* 0x000fe200078e00ff */
[----:B------:R-:W-:Y:S02]  /*6120*/  @!P1 SHF.R.U32.HI R0, RZ, R13, R0 ;  /* 0x0000000dff009219 */ /* 0x000fe40000011600 */
[----:B------:R-:W-:Y:S02]  /*6130*/  @P4 SHF.R.U32.HI R79, RZ, 0x10, R37 ;  /* 0x00000010ff4f4819 */ /* 0x000fe40000011625 */
[----:B------:R-:W-:Y:S02]  /*6140*/  @!P1 SHF.R.U32.HI R2, RZ, R14, R3 ;  /* 0x0000000eff029219 */ /* 0x000fe40000011603 */
[----:B------:R-:W-:Y:S02]  /*6150*/  @!P1 SEL R3, R31, R0, !P2 ;  /* 0x000000001f039207 */ /* 0x000fe40005000000 */
[----:B------:R-:W-:Y:S03]  /*6160*/  @!P1 SEL R2, R29, R2, !P0 ;  /* 0x000000021d029207 */ /* 0x000fe60004000000 */
[----:B------:R-:W-:Y:S02]  /*6170*/  USHF.L.U32 UR41, UR41, 0x6, URZ ;  /* 0x0000000629297899 */ /* 0x000fe400080006ff */
[----:B------:R-:W-:Y:S02]  /*6180*/  @!P1 IMAD.IADD R0, R2, 0x1, -R3 ;  /* 0x0000000102009824 */ /* 0x000fe400078e0a03 */
[----:B------:R-:W-:Y:S02]  /*6190*/  @!P1 IMAD.IADD R2, R3, 0x1, -R2 ;  /* 0x0000000103029824 */ /* 0x000fe400078e0a02 */
[----:B------:R-:W-:Y:S02]  /*61a0*/  @!P1 IMAD R31, R0, R9, R31 ;  /* 0x00000009001f9224 */ /* 0x000fe400078e021f */
[----:B------:R-:W-:Y:S01]  /*61b0*/  @!P1 IMAD R29, R2, R10, R29 ;  /* 0x0000000a021d9224 */ /* 0x000fe200078e021d */
[----:B------:R-:W-:Y:S06]  /*61c0*/  BRA.U !UP0, `(.L_x_97) ;  /* 0x00000001087c7547 */ /* 0x000fec000b800000 */
[----:B------:R-:W1:Y:S01]  /*61d0*/  LDCU.64 UR8, c[0x4][0x80] ;  /* 0x01001000ff0877ac */ /* 0x000e620008000a00 */
[----:B------:R-:W-:Y:S01]  /*61e0*/  MOV R2, 0x0 ;  /* 0x0000000000027802 */ /* 0x000fe20000000f00 */
[----:B------:R-:W-:Y:S02]  /*61f0*/  HFMA2 R12, -RZ, RZ, 0, 5.9604644775390625e-08 ;  /* 0x00000001ff0c7431 */ /* 0x000fe400000001ff */
[----:B------:R-:W-:Y:S01]  /*6200*/  IMAD.MOV.U32 R8, RZ, RZ, 0x70 ;  /* 0x00000070ff087424 */ /* 0x000fe200078e00ff */
[----:B------:R2:W3:Y:S01]  /*6210*/  LDC.64 R14, c[0x4][R2] ;  /* 0x01000000020e7b82 */ /* 0x0004e20000000a00 */
[----:B------:R-:W4:Y:S01]  /*6220*/  LDCU.64 UR6, c[0x4][0x88] ;  /* 0x01001100ff0677ac */ /* 0x000f220008000a00 */
[----:B------:R-:W-:Y:S01]  /*6230*/  IMAD.MOV.U32 R13, RZ, RZ, RZ ;  /* 0x000000ffff0d7224 */ /* 0x000fe200078e00ff */
[----:B------:R-:W2:Y:S01]  /*6240*/  LDCU.64 UR4, c[0x4][0x8] ;  /* 0x01000100ff0477ac */ /* 0x000ea20008000a00 */
[----:B-1----:R-:W-:Y:S01]  /*6250*/  MOV R5, UR9 ;  /* 0x0000000900057c02 */ /* 0x002fe20008000f00 */
[----:B------:R-:W-:Y:S01]  /*6260*/  IMAD.U32 R4, RZ, RZ, UR8 ;  /* 0x00000008ff047e24 */ /* 0x000fe2000f8e00ff */
[----:B----4-:R-:W-:Y:S01]  /*6270*/  MOV R7, UR7 ;  /* 0x0000000700077c02 */ /* 0x010fe20008000f00 */
[----:B------:R-:W-:Y:S01]  /*6280*/  IMAD.U32 R6, RZ, RZ, UR6 ;  /* 0x00000006ff067e24 */ /* 0x000fe2000f8e00ff */
[----:B--2---:R-:W-:Y:S01]  /*6290*/  MOV R11, UR5 ;  /* 0x00000005000b7c02 */ /* 0x004fe20008000f00 */
[----:B------:R-:W-:Y:S02]  /*62a0*/  IMAD.U32 R10, RZ, RZ, UR4 ;  /* 0x00000004ff0a7e24 */ /* 0x000fe4000f8e00ff */
[----:B------:R-:W-:Y:S07]  /*62b0*/  LEPC R20, `(.L_x_98) ;  /* 0x000000001014794e */ /* 0x000fee0000000000 */
[----:B---3-5:R-:W-:Y:S05]  /*62c0*/  CALL.ABS.NOINC R14 ;  /* 0x000000000e007343 */ /* 0x028fea0003c00000 */
.L_x_98:
[----:B------:R-:W1:Y:S01]  /*62d0*/  LDCU.64 UR8, c[0x4][0x80] ;  /* 0x01001000ff0877ac */ /* 0x000e620008000a00 */
[----:B------:R-:W2:Y:S01]  /*62e0*/  LDC.64 R2, c[0x4][R2] ;  /* 0x0100000002027b82 */ /* 0x000ea20000000a00 */
[----:B------:R-:W-:Y:S02]  /*62f0*/  HFMA2 R12, -RZ, RZ, 0, 5.9604644775390625e-08 ;  /* 0x00000001ff0c7431 */ /* 0x000fe400000001ff */
[----:B------:R-:W-:Y:S02]  /*6300*/  IMAD.MOV.U32 R8, RZ, RZ, 0x70 ;  /* 0x00000070ff087424 */ /* 0x000fe400078e00ff */
[----:B------:R-:W-:Y:S01]  /*6310*/  IMAD.MOV.U32 R13, RZ, RZ, RZ ;  /* 0x000000ffff0d7224 */ /* 0x000fe200078e00ff */
[----:B------:R-:W3:Y:S01]  /*6320*/  LDCU.64 UR6, c[0x4][0x88] ;  /* 0x01001100ff0677ac */ /* 0x000ee20008000a00 */
[----:B------:R-:W4:Y:S01]  /*6330*/  LDCU.64 UR4, c[0x4][0x8] ;  /* 0x01000100ff0477ac */ /* 0x000f220008000a00 */
[----:B-1----:R-:W-:Y:S02]  /*6340*/  MOV R4, UR8 ;  /* 0x0000000800047c02 */ /* 0x002fe40008000f00 */
[----:B------:R-:W-:Y:S02]  /*6350*/  MOV R5, UR9 ;  /* 0x0000000900057c02 */ /* 0x000fe40008000f00 */
[----:B---3--:R-:W-:Y:S01]  /*6360*/  MOV R7, UR7 ;  /* 0x0000000700077c02 */ /* 0x008fe20008000f00 */
[----:B------:R-:W-:Y:S01]  /*6370*/  IMAD.U32 R6, RZ, RZ, UR6 ;  /* 0x00000006ff067e24 */ /* 0x000fe2000f8e00ff */
[----:B----4-:R-:W-:Y:S01]  /*6380*/  MOV R11, UR5 ;  /* 0x00000005000b7c02 */ /* 0x010fe20008000f00 */
[----:B------:R-:W-:Y:S02]  /*6390*/  IMAD.U32 R10, RZ, RZ, UR4 ;  /* 0x00000004ff0a7e24 */ /* 0x000fe4000f8e00ff */
[----:B------:R-:W-:Y:S07]  /*63a0*/  LEPC R20, `(.L_x_97) ;  /* 0x000000001014794e */ /* 0x000fee0000000000 */
[----:B--2---:R-:W-:Y:S05]  /*63b0*/  CALL.ABS.NOINC R2 ;  /* 0x0000000002007343 */ /* 0x004fea0003c00000 */
.L_x_97:
[----:B------:R-:W-:Y:S01]  /*63c0*/  ISETP.NE.U32.AND P3, PT, R54, RZ, PT ;  /* 0x000000ff3600720c */ /* 0x000fe20003f65070 */
[----:B------:R-:W-:Y:S01]  /*63d0*/  UISETP.NE.U32.AND UP0, UPT, UR46, URZ, UPT ;  /* 0x000000ff2e00728c */ /* 0x000fe2000bf05070 */
[----:B------:R-:W-:Y:S02]  /*63e0*/  ISETP.NE.AND P6, PT, R78, RZ, PT ;  /* 0x000000ff4e00720c */ /* 0x000fe40003fc5270 */
[----:B------:R-:W-:Y:S01]  /*63f0*/  ISETP.NE.AND.EX P3, PT, R55, RZ, PT, P3 ;  /* 0x000000ff3700720c */ /* 0x000fe20003f65330 */
[----:B------:R-:W-:Y:S01]  /*6400*/  UISETP.NE.AND.EX UP0, UPT, UR47, URZ, UPT, UP0 ;  /* 0x000000ff2f00728c */ /* 0x000fe2000bf05300 */
[----:B------:R-:W-:Y:S02]  /*6410*/  ISETP.NE.U32.AND P1, PT, RZ, UR36, PT ;  /* 0x00000024ff007c0c */ /* 0x000fe4000bf25070 */
[----:B------:R-:W-:Y:S02]  /*6420*/  PLOP3.LUT P0, PT, PT, PT, PT, 0x8, 0x80 ;  /* 0x000000000080781c */ /* 0x000fe40003f0e170 */
[----:B------:R-:W-:Y:S05]  /*6430*/  ISETP.NE.AND.EX P1, PT, RZ, UR37, PT, P1 ;  /* 0x00000025ff007c0c */ /* 0x000fea000bf25310 */
[----:B------:R-:W-:Y:S02]  /*6440*/  @P6 PLOP3.LUT P0, PT, P3, PT, PT, 0x80, 0x8 ;  /* 0x000000000008681c */ /* 0x000fe40001f0f070 */
[----:B------:R-:W-:Y:S11]  /*6450*/  @!P3 BRA `(.L_x_99) ;  /* 0x00000000002cb947 */ /* 0x000ff60003800000 */
[----:B------:R-:W-:Y:S01]  /*6460*/  ISETP.NE.U32.AND P2, PT, R52, RZ, PT ;  /* 0x000000ff3400720c */ /* 0x000fe20003f45070 */
[----:B------:R-:W-:Y:S03]  /*6470*/  IMAD.MOV.U32 R63, RZ, RZ, 0x1 ;  /* 0x00000001ff3f7424 */ /* 0x000fe600078e00ff */
[----:B------:R-:W-:Y:S11]  /*6480*/  ISETP.NE.AND.EX P2, PT, R53, RZ, PT, P2 ;  /* 0x000000ff3500720c */ /* 0x000ff60003f45320 */
[----:B------:R-:W-:Y:S02]  /*6490*/  @!UPT UIADD3 URZ, UPT, UPT, URZ, URZ, URZ ;  /* 0x000000fffffff290 */ /* 0x000fe4000fffe0ff */
[----:B------:R-:W1:Y:S01]  /*64a0*/  @P2 LDC.64 R2, c[0x0][0x888] ;  /* 0x00022200ff022b82 */ /* 0x000e620000000a00 */
[----:B------:R-:W-:Y:S04]  /*64b0*/  @P2 IMAD R0, R19, R54, RZ ;  /* 0x0000003613002224 */ /* 0x000fe800078e02ff */
[----:B-1----:R-:W-:Y:S04]  /*64c0*/  @P2 IMAD.WIDE R2, R0, 0x4, R2 ;  /* 0x0000000400022825 */ /* 0x002fe800078e0202 */
[----:B------:R-:W-:Y:S01]  /*64d0*/  HFMA2 R0, -RZ, RZ, 0, 5.9604644775390625e-08 ;  /* 0x00000001ff007431 */ /* 0x000fe200000001ff */
[----:B-----5:R1:W5:Y:S04]  /*64e0*/  @P2 LDG.E R35, desc[UR50][R2.64] ;  /* 0x0000003202232981 */ /* 0x020368000c1e1900 */
[----:B------:R-:W-:Y:S01]  /*64f0*/  @!P2 PRMT R63, R0, 0x7610, R63 ;  /* 0x00007610003fa816 */ /* 0x000fe2000000003f */
[----:B-1----:R-:W2:Y:S06]  /*6500*/  @!P2 LDC R35, c[0x0][0x880] ;  /* 0x00022000ff23ab82 */ /* 0x002eac0000000800 */
.L_x_99:
[----:B------:R-:W-:Y:S05]  /*6510*/  BRA.U !UP0, `(.L_x_100) ;  /* 0x0000000108207547 */ /* 0x000fea000b800000 */
[----:B------:R-:W-:Y:S04]  /*6520*/  ISETP.NE.U32.AND P2, PT, RZ, UR38, PT ;  /* 0x00000026ff007c0c */ /* 0x000fe8000bf45070 */
[----:B------:R-:W-:Y:S11]  /*6530*/  ISETP.NE.AND.EX P2, PT, RZ, UR39, PT, P2 ;  /* 0x00000027ff007c0c */ /* 0x000ff6000bf45320 */
[----:B------:R-:W-:Y:S02]  /*6540*/  @!UPT UIADD3 URZ, UPT, UPT, URZ, URZ, URZ ;  /* 0x000000fffffff290 */ /* 0x000fe4000fffe0ff */
[----:B------:R-:W1:Y:S01]  /*6550*/  @P2 LDC.64 R2, c[0x0][0x8a8] ;  /* 0x00022a00ff022b82 */ /* 0x000e620000000a00 */
[----:B------:R-:W-:Y:S04]  /*6560*/  @P2 IMAD R5, R19, UR46, RZ ;  /* 0x0000002e13052c24 */ /* 0x000fe8000f8e02ff */
[----:B-1----:R-:W-:Y:S05]  /*6570*/  @P2 IMAD.WIDE R2, R5, 0x4, R2 ;  /* 0x0000000405022825 */ /* 0x002fea00078e0202 */
[----:B-----5:R1:W5:Y:S02]  /*6580*/  @P2 LDG.E R33, desc[UR50][R2.64] ;  /* 0x0000003202212981 */ /* 0x020364000c1e1900 */
[----:B-1----:R-:W3:Y:S02]  /*6590*/  @!P2 LDC R33, c[0x0][0x8a0] ;  /* 0x00022800ff21ab82 */ /* 0x002ee40000000800 */
.L_x_100:
[----:B--2--5:R-:W-:Y:S01]  /*65a0*/  FSETP.NEU.AND P2, PT, R35, RZ, PT ;  /* 0x000000ff2300720b */ /* 0x024fe20003f4d000 */
[----:B------:R-:W-:Y:S01]  /*65b0*/  IMAD.SHL.U32 R88, R45, 0x40, RZ ;  /* 0x000000402d587824 */ /* 0x000fe200078e00ff */
[----:B------:R-:W-:Y:S01]  /*65c0*/  SEL R5, RZ, 0xffffffff, P1 ;  /* 0xffffffffff057807 */ /* 0x000fe20000800000 */
[----:B------:R-:W-:Y:S01]  /*65d0*/  BSSY B1, `(.L_x_101) ;  /* 0x0000045000017945 */ /* 0x000fe20003800000 */
[----:B------:R-:W-:Y:S01]  /*65e0*/  @P6 LOP3.LUT P1, RZ, R63, 0xff, RZ, 0xc0, !PT ;  /* 0x000000ff3fff6812 */ /* 0x000fe2000782c0ff */
[----:B------:R-:W-:Y:S01]  /*65f0*/  IMAD.HI.U32 R9, R88, R61, RZ ;  /* 0x0000003d58097227 */ /* 0x000fe200078e00ff */
[----:B------:R-:W-:Y:S02]  /*6600*/  @P6 SEL R2, RZ, 0xffffffff, P2 ;  /* 0xffffffffff026807 */ /* 0x000fe40001000000 */
[----:B------:R-:W-:Y:S01]  /*6610*/  LOP3.LUT R39, R74, 0x1, RZ, 0x3c, !PT ;  /* 0x000000014a277812 */ /* 0x000fe200078e3cff */
[----:B------:R-:W-:Y:S01]  /*6620*/  IMAD.MOV.U32 R85, RZ, RZ, 0x1 ;  /* 0x00000001ff557424 */ /* 0x000fe200078e00ff */
[----:B------:R-:W-:Y:S01]  /*6630*/  @P0 SEL R2, R5, R2, !P1 ;  /* 0x0000000205020207 */ /* 0x000fe20004800000 */
[----:B------:R-:W-:Y:S01]  /*6640*/  IMAD.IADD R34, R32, 0x1, R17 ;  /* 0x0000000120227824 */ /* 0x000fe200078e0211 */
[----:B------:R-:W-:Y:S01]  /*6650*/  ISETP.NE.AND P0, PT, R60, 0x1, PT ;  /* 0x000000013c00780c */ /* 0x000fe20003f05270 */
[----:B------:R-:W-:Y:S01]  /*6660*/  IMAD.U32 R86, RZ, RZ, UR58 ;  /* 0x0000003aff567e24 */ /* 0x000fe2000f8e00ff */
[----:B------:R-:W-:Y:S02]  /*6670*/  @P6 LOP3.LUT R2, R2, 0x1, RZ, 0xc0, !PT ;  /* 0x0000000102026812 */ /* 0x000fe400078ec0ff */
[----:B------:R-:W-:Y:S02]  /*6680*/  CS2R R50, SRZ ;  /* 0x0000000000327805 */ /* 0x000fe4000001ff00 */
[----:B------:R-:W-:Y:S02]  /*6690*/  SHF.R.U32.HI R9, RZ, R58, R9 ;  /* 0x0000003aff097219 */ /* 0x000fe40000011609 */
[----:B------:R-:W-:Y:S02]  /*66a0*/  CS2R R48, SRZ ;  /* 0x0000000000307805 */ /* 0x000fe4000001ff00 */
[----:B------:R-:W-:Y:S01]  /*66b0*/  ISETP.NE.U32.OR P4, PT, R2, 0x1, !P6 ;  /* 0x000000010200780c */ /* 0x000fe20007785470 */
[----:B------:R-:W-:Y:S01]  /*66c0*/  IMAD.U32 R2, RZ, RZ, UR58 ;  /* 0x0000003aff027e24 */ /* 0x000fe2000f8e00ff */
[----:B------:R-:W-:Y:S02]  /*66d0*/  SEL R82, R88, R9, !P0 ;  /* 0x0000000958527207 */ /* 0x000fe40004000000 */
[----:B------:R-:W-:Y:S02]  /*66e0*/  CS2R R42, SRZ ;  /* 0x00000000002a7805 */ /* 0x000fe4000001ff00 */
[----:B------:R-:W-:Y:S02]  /*66f0*/  ISETP.NE.AND P0, PT, R59, 0x1, PT ;  /* 0x000000013b00780c */ /* 0x000fe40003f05270 */
[----:B------:R-:W-:Y:S02]  /*6700*/  CS2R R40, SRZ ;  /* 0x0000000000287805 */ /* 0x000fe4000001ff00 */
[----:B------:R-:W-:Y:S01]  /*6710*/  LEA R0, R2, UR52, 0x3 ;  /* 0x0000003402007c11 */ /* 0x000fe2000f8e18ff */
[----:B------:R-:W-:Y:S01]  /*6720*/  IMAD.HI.U32 R83, R82, UR48, RZ ;  /* 0x0000003052537c27 */ /* 0x000fe2000f8e00ff */
[----:B------:R-:W-:Y:S02]  /*6730*/  LEA R84, R30, UR52, 0x3 ;  /* 0x000000341e547c11 */ /* 0x000fe4000f8e18ff */
[----:B------:R-:W-:Y:S02]  /*6740*/  SHF.L.U32 R3, R73, 0x1f, RZ ;  /* 0x0000001f49037819 */ /* 0x000fe400000006ff */
[----:B------:R-:W-:Y:S02]  /*6750*/  SHF.R.U32.HI R83, RZ, UR49, R83 ;  /* 0x00000031ff537c19 */ /* 0x000fe40008011653 */
[----:B------:R-:W-:Y:S02]  /*6760*/  @P4 SHF.L.U32 R7, R39, 0x1f, RZ ;  /* 0x0000001f27074819 */ /* 0x000fe400000006ff */
[----:B------:R-:W-:Y:S02]  /*6770*/  SEL R83, R82, R83, !P0 ;  /* 0x0000005352537207 */ /* 0x000fe40004000000 */
[----:B------:R-:W1:Y:S01]  /*6780*/  @P4 SYNCS.PHASECHK.TRANS64.TRYWAIT P1, [R0+URZ+0x1a0], R7 ;  /* 0x0001a007000045a7 */ /* 0x000e6200080211ff */
[----:B------:R-:W-:Y:S02]  /*6790*/  SEL R2, RZ, 0xffffffff, P2 ;  /* 0xffffffffff027807 */ /* 0x000fe40001000000 */
[----:B------:R-:W-:Y:S01]  /*67a0*/  LOP3.LUT P2, R89, R63, 0xff, RZ, 0xc0, !PT ;  /* 0x000000ff3f597812 */ /* 0x000fe2000784c0ff */
[----:B------:R-:W-:Y:S01]  /*67b0*/  IMAD.MOV R4, RZ, RZ, -R83 ;  /* 0x000000ffff047224 */ /* 0x000fe200078e0a53 */
[----:B------:R-:W-:Y:S02]  /*67c0*/  P2R R90, PR, RZ, 0x10 ;  /* 0x00000010ff5a7803 */ /* 0x000fe40000000000 */
[----:B------:R-:W-:Y:S01]  /*67d0*/  @P3 SEL R2, R5, R2, !P2 ;  /* 0x0000000205023207 */ /* 0x000fe20005000000 */
[--C-:B------:R-:W-:Y:S02]  /*67e0*/  IMAD.MOV R5, RZ, RZ, -R82.reuse ;  /* 0x000000ffff057224 */ /* 0x100fe400078e0a52 */
[----:B------:R-:W-:Y:S01]  /*67f0*/  IMAD R82, R59, R4, R82 ;  /* 0x000000043b527224 */ /* 0x000fe200078e0252 */
[----:B------:R-:W-:Y:S01]  /*6800*/  LOP3.LUT R2, R2, 0x1, RZ, 0xc0, !PT ;  /* 0x0000000102027812 */ /* 0x000fe200078ec0ff */
[----:B------:R-:W-:Y:S03]  /*6810*/  IMAD R88, R60, R5, R88 ;  /* 0x000000053c587224 */ /* 0x000fe600078e0258 */
[----:B------:R-:W-:Y:S01]  /*6820*/  ISETP.NE.U32.AND P2, PT, R2, 0x1, PT ;  /* 0x000000010200780c */ /* 0x000fe20003f45070 */
[----:B------:R2:W4:Y:S03]  /*6830*/  SYNCS.PHASECHK.TRANS64.TRYWAIT P0, [R84+URZ+0x1f0], R3 ;  /* 0x0001f003540075a7 */ /* 0x00052600080011ff */
[----:B------:R-:W-:Y:S02]  /*6840*/  P2R R87, PR, RZ, 0x4 ;  /* 0x00000004ff577803 */ /* 0x000fe40000000000 */
[----:B-1----:R-:W-:Y:S01]  /*6850*/  @P4 SEL R85, RZ, 0x1, !P1 ;  /* 0x00000001ff554807 */ /* 0x002fe20004800000 */
[----:B--2---:R-:W-:Y:S06]  /*6860*/  @!P4 BRA `(.L_x_102) ;  /* 0x00000000006cc947 */ /* 0x004fec0003800000 */
[----:B------:R-:W-:Y:S01]  /*6870*/  HFMA2 R43, -RZ, RZ, 0, 0 ;  /* 0x00000000ff2b7431 */ /* 0x000fe200000001ff */
[----:B------:R-:W-:Y:S01]  /*6880*/  ISETP.NE.AND P1, PT, R85, RZ, PT ;  /* 0x000000ff5500720c */ /* 0x000fe20003f25270 */
[----:B------:R-:W-:Y:S01]  /*6890*/  IMAD.U32 R2, RZ, RZ, UR58 ;  /* 0x0000003aff027e24 */ /* 0x000fe2000f8e00ff */
[----:B------:R-:W-:Y:S11]  /*68a0*/  BSSY B0, `(.L_x_103) ;  /* 0x0000005000007945 */ /* 0x000ff60003800000 */
[----:B------:R-:W-:Y:S05]  /*68b0*/  @P1 BRA `(.L_x_104) ;  /* 0x00000000000c1947 */ /* 0x000fea0003800000 */
[----:B------:R-:W-:Y:S04]  /*68c0*/  SHF.L.U32 R5, R39, 0x1f, RZ ;  /* 0x0000001f27057819 */ /* 0x000fe800000006ff */
[----:B------:R-:W1:Y:S02]  /*68d0*/  SYNCS.PHASECHK.TRANS64.TRYWAIT P1, [R0+URZ+0x1a0], R5 ;  /* 0x0001a005000075a7 */ /* 0x000e6400080211ff */
[----:B-1----:R-:W-:Y:S05]  /*68e0*/  @!P1 BRA `(.L_x_105) ;  /* 0x0000002400609947 */ /* 0x002fea0003800000 */
.L_x_104:
[----:B------:R-:W-:Y:S05]  /*68f0*/  BSYNC B0 ;  /* 0x0000000000007941 */ /* 0x000fea0003800000 */
.L_x_103:
[----:B------:R-:W-:Y:S01]  /*6900*/  ISETP.NE.AND P1, PT, R87, RZ, PT ;  /* 0x000000ff5700720c */ /* 0x000fe20003f25270 */
[----:B------:R-:W-:Y:S01]  /*6910*/  IMAD.MOV.U32 R42, RZ, RZ, RZ ;  /* 0x000000ffff2a7224 */ /* 0x000fe200078e00ff */
[----:B------:R-:W-:Y:S02]  /*6920*/  CS2R R40, SRZ ;  /* 0x0000000000287805 */ /* 0x000fe4000001ff00 */
[----:B------:R-:W-:Y:S02]  /*6930*/  CS2R R50, SRZ ;  /* 0x0000000000327805 */ /* 0x000fe4000001ff00 */
[----:B------:R-:W-:Y:S07]  /*6940*/  CS2R R48, SRZ ;  /* 0x0000000000307805 */ /* 0x000fee000001ff00 */
[----:B-1----:R-:W-:Y:S01]  /*6950*/  @P1 IMAD R0, R2, 0x800, R75 ;  /* 0x0000080002001824 */ /* 0x002fe200078e024b */
[----:B------:R-:W-:Y:S05]  /*6960*/  @P1 WARPSYNC.ALL ;  /* 0x0000000000001948 */ /* 0x000fea0003800000 */
[----:B------:R-:W-:Y:S01]  /*6970*/  @P1 LEA R5, R0, UR52, 0x1 ;  /* 0x0000003400051c11 */ /* 0x000fe2000f8e08ff */
[----:B------:R-:W-:Y:S04]  /*6980*/  UIADD3 UR4, UPT, UPT, UR58, 0x1, URZ ;  /* 0x000000013a047890 */ /* 0x000fe8000fffe0ff */
[----:B------:R1:W2:Y:S01]  /*6990*/  @P1 LDSM.16.M88.4 R40, [R5+0x400] ;  /* 0x000400000528183b */ /* 0x0002a20000000200 */
[----:B------:R-:W-:Y:S01]  /*69a0*/  @P1 IMAD R0, R80, 0x2, R5 ;  /* 0x0000000250001824 */ /* 0x000fe200078e0205 */
[----:B------:R-:W-:Y:S04]  /*69b0*/  UISETP.NE.AND UP0, UPT, UR4, 0x3, UPT ;  /* 0x000000030400788c */ /* 0x000fe8000bf05270 */
[----:B------:R1:W1:Y:S01]  /*69c0*/  @P1 LDSM.16.M88.4 R48, [R0+0x400] ;  /* 0x000400000030183b */ /* 0x0002620000000200 */
[----:B------:R-:W-:Y:S01]  /*69d0*/  USEL UR4, UR4, URZ, UP0 ;  /* 0x000000ff04047287 */ /* 0x000fe20008000000 */
[----:B------:R-:W-:Y:S04]  /*69e0*/  PLOP3.LUT P1, PT, PT, PT, UP0, 0x80, 0x8 ;  /* 0x000000000008781c */ /* 0x000fe80003f2f008 */
[----:B------:R-:W-:Y:S01]  /*69f0*/  SEL R2, RZ, 0x1, P1 ;  /* 0x00000001ff027807 */ /* 0x000fe20000800000 */
[----:B------:R-:W-:Y:S03]  /*6a00*/  IMAD.U32 R86, RZ, RZ, UR4 ;  /* 0x00000004ff567e24 */ /* 0x000fe6000f8e00ff */
[----:B------:R-:W-:Y:S02]  /*6a10*/  LOP3.LUT R39, R39, R2, RZ, 0x3c, !PT ;  /* 0x0000000227277212 */ /* 0x000fe400078e3cff */
.L_x_102:
[----:B------:R-:W-:Y:S05]  /*6a20*/  BSYNC B1 ;  /* 0x0000000000017941 */ /* 0x000fea0003800000 */
.L_x_101:
[----:B-1----:R-:W-:Y:S04]  /*6a30*/  SHF.R.U32.HI R0, RZ, 0x15, R34 ;  /* 0x00000015ff007819 */ /* 0x002fe80000011622 */
[----:B------:R-:W-:Y:S01]  /*6a40*/  LOP3.LUT P1, RZ, R0, 0x3, R77, 0x48, !PT ;  /* 0x0000000300ff7812 */ /* 0x000fe2000782484d */
[----:B------:R-:W-:Y:S01]  /*6a50*/  @!UPT UIADD3 URZ, UPT, UPT, URZ, URZ, URZ ;  /* 0x000000fffffff290 */ /* 0x000fe2000fffe0ff */
[----:B----4-:R-:W-:Y:S11]  /*6a60*/  @P0 BRA `(.L_x_106) ;  /* 0x0000000000080947 */ /* 0x010ff60003800000 */
[----:B------:R-:W1:Y:S02]  /*6a70*/  SYNCS.PHASECHK.TRANS64.TRYWAIT P0, [R84+URZ+0x1f0], R3 ;  /* 0x0001f003540075a7 */ /* 0x000e6400080011ff */
[----:B-1----:R-:W-:Y:S05]  /*6a80*/  @!P0 BRA `(.L_x_107) ;  /* 0x00000024000c8947 */ /* 0x002fea0003800000 */
.L_x_106:
[----:B------:R-:W-:Y:S05]  /*6a90*/  @!P1 BRA `(.L_x_108) ;  /* 0x0000000000409947 */ /* 0x000fea0003800000 */
[----:B------:R-:W4:Y:S01]  /*6aa0*/  LDCU.64 UR8, c[0x4][0x70] ;  /* 0x01000e00ff0877ac */ /* 0x000f220008000a00 */
[----:B-1----:R-:W-:Y:S01]  /*6ab0*/  MOV R3, 0x0 ;  /* 0x0000000000037802 */ /* 0x002fe20000000f00 */
[----:B------:R-:W-:Y:S02]  /*6ac0*/  HFMA2 R12, -RZ, RZ, 0, 5.9604644775390625e-08 ;  /* 0x00000001ff0c7431 */ /* 0x000fe400000001ff */
[----:B------:R-:W-:Y:S02]  /*6ad0*/  IMAD.MOV.U32 R8, RZ, RZ, 0x192 ;  /* 0x00000192ff087424 */ /* 0x000fe400078e00ff */
[----:B------:R-:W-:Y:S01]  /*6ae0*/  IMAD.MOV.U32 R13, RZ, RZ, RZ ;  /* 0x000000ffff0d7224 */ /* 0x000fe200078e00ff */
[----:B------:R-:W1:Y:S01]  /*6af0*/  LDCU.64 UR6, c[0x4][0x78] ;  /* 0x01000f00ff0677ac */ /* 0x000e620008000a00 */
[----:B------:R-:W2:Y:S01]  /*6b00*/  LDC.64 R2, c[0x4][R3] ;  /* 0x0100000003027b82 */ /* 0x000ea20000000a00 */
[----:B------:R-:W5:Y:S01]  /*6b10*/  LDCU.64 UR4, c[0x4][0x10] ;  /* 0x01000200ff0477ac */ /* 0x000f620008000a00 */
[----:B----4-:R-:W-:Y:S01]  /*6b20*/  MOV R5, UR9 ;  /* 0x0000000900057c02 */ /* 0x010fe20008000f00 */
[----:B------:R-:W-:Y:S01]  /*6b30*/  IMAD.U32 R4, RZ, RZ, UR8 ;  /* 0x00000008ff047e24 */ /* 0x000fe2000f8e00ff */
[----:B-1----:R-:W-:Y:S01]  /*6b40*/  MOV R7, UR7 ;  /* 0x0000000700077c02 */ /* 0x002fe20008000f00 */
[----:B------:R-:W-:Y:S01]  /*6b50*/  IMAD.U32 R6, RZ, RZ, UR6 ;  /* 0x00000006ff067e24 */ /* 0x000fe2000f8e00ff */
[----:B-----5:R-:W-:Y:S01]  /*6b60*/  MOV R11, UR5 ;  /* 0x00000005000b7c02 */ /* 0x020fe20008000f00 */
[----:B------:R-:W-:Y:S02]  /*6b70*/  IMAD.U32 R10, RZ, RZ, UR4 ;  /* 0x00000004ff0a7e24 */ /* 0x000fe4000f8e00ff */
[----:B------:R-:W-:Y:S07]  /*6b80*/  LEPC R20, `(.L_x_108) ;  /* 0x000000001014794e */ /* 0x000fee0000000000 */
[----:B--23--:R-:W-:Y:S05]  /*6b90*/  CALL.ABS.NOINC R2 ;  /* 0x0000000002007343 */ /* 0x00cfea0003c00000 */
.L_x_108:
[----:B--2---:R-:W-:Y:S01]  /*6ba0*/  SHF.L.U32 R20, R40, 0x10, RZ ;  /* 0x0000001028147819 */ /* 0x004fe200000006ff */
[----:B------:R-:W-:Y:S05]  /*6bb0*/  WARPSYNC.ALL ;  /* 0x0000000000007948 */ /* 0x000fea0003800000 */
[----:B------:R-:W-:Y:S01]  /*6bc0*/  R2UR UR4, R34 ;  /* 0x00000000220472ca */ /* 0x000fe200000e0000 */
[----:B------:R-:W-:Y:S01]  /*6bd0*/  BSSY.RECONVERGENT B0, `(.L_x_109) ;  /* 0x0000052000007945 */ /* 0x000fe20003800200 */
[----:B------:R-:W-:Y:S02]  /*6be0*/  LOP3.LUT R21, R40, 0xffff0000, RZ, 0xc0, !PT ;  /* 0xffff000028157812 */ /* 0x000fe400078ec0ff */
[----:B------:R-:W-:Y:S02]  /*6bf0*/  LOP3.LUT R36, R41, 0xffff0000, RZ, 0xc0, !PT ;  /* 0xffff000029247812 */ /* 0x000fe400078ec0ff */
[----:B------:R-:W-:Y:S02]  /*6c00*/  SHF.L.U32 R37, R48, 0x10, RZ ;  /* 0x0000001030257819 */ /* 0x000fe400000006ff */
[----:B------:R-:W-:Y:S02]  /*6c10*/  MOV R70, UR58 ;  /* 0x0000003a00467c02 */ /* 0x000fe40008000f00 */
[----:B------:R-:W-:Y:S02]  /*6c20*/  LOP3.LUT R38, R51, 0xffff0000, RZ, 0xc0, !PT ;  /* 0xffff000033267812 */ /* 0x000fe400078ec0ff */
[----:B------:R-:W-:Y:S01]  /*6c30*/  LEA R92, R70, R75, 0xb ;  /* 0x0000004b465c7211 */ /* 0x000fe200078e58ff */
[----:B------:R-:W3:Y:S01]  /*6c40*/  LDTM.16dp256bit.x4 R4, tmem[UR4] ;  /* 0x00000004000479ee */ /* 0x000ee20008120000 */
[----:B------:R-:W-:Y:S02]  /*6c50*/  SHF.L.U32 R91, R80, 0x1, RZ ;  /* 0x00000001505b7819 */ /* 0x000fe400000006ff */
[----:B------:R-:W-:Y:S02]  /*6c60*/  LEA R93, R92, UR52, 0x1 ;  /* 0x000000345c5d7c11 */ /* 0x000fe4000f8e08ff */
[----:B------:R-:W-:Y:S02]  /*6c70*/  ISETP.NE.AND P0, PT, R76, RZ, PT ;  /* 0x000000ff4c00720c */ /* 0x000fe40003f05270 */
[----:B------:R-:W-:Y:S01]  /*6c80*/  IADD3 R92, PT, PT, R91, 0x400, R93 ;  /* 0x000004005b5c7810 */ /* 0x000fe20007ffe05d */
[C---:B---3--:R-:W-:Y:S01]  /*6c90*/  FMUL R0, R33.reuse, R4 ;  /* 0x0000000421007220 */ /* 0x048fe20000400000 */
[C---:B------:R-:W-:Y:S01]  /*6ca0*/  FMUL R2, R33.reuse, R5 ;  /* 0x0000000521027220 */ /* 0x040fe20000400000 */
[C---:B-1----:R-:W-:Y:S01]  /*6cb0*/  FMUL R3, R33.reuse, R6 ;  /* 0x0000000621037220 */ /* 0x042fe20000400000 */
[----:B------:R-:W-:Y:S01]  /*6cc0*/  FMUL R7, R33, R7 ;  /* 0x0000000721077220 */ /* 0x000fe20000400000 */
[----:B------:R-:W-:Y:S01]  /*6cd0*/  FFMA R0, R35, R20, R0 ;  /* 0x0000001423007223 */ /* 0x000fe20000000000 */
[----:B------:R-:W-:Y:S01]  /*6ce0*/  SHF.L.U32 R20, R41, 0x10, RZ ;  /* 0x0000001029147819 */ /* 0x000fe200000006ff */
[----:B------:R-:W-:Y:S01]  /*6cf0*/  FFMA R2, R35, R21, R2 ;  /* 0x0000001523027223 */ /* 0x000fe20000000002 */
[----:B------:R-:W-:Y:S01]  /*6d00*/  SHF.L.U32 R21, R43, 0x10, RZ ;  /* 0x000000102b157819 */ /* 0x000fe200000006ff */
[C---:B------:R-:W-:Y:S01]  /*6d10*/  FMUL R4, R33.reuse, R8 ;  /* 0x0000000821047220 */ /* 0x040fe20000400000 */
[----:B------:R-:W-:Y:S01]  /*6d20*/  FMUL R5, R33, R9 ;  /* 0x0000000921057220 */ /* 0x000fe20000400000 */
[C---:B------:R-:W-:Y:S01]  /*6d30*/  FFMA R3, R35.reuse, R20, R3 ;  /* 0x0000001423037223 */ /* 0x040fe20000000003 */
[----:B------:R-:W-:Y:S01]  /*6d40*/  SHF.L.U32 R20, R42, 0x10, RZ ;  /* 0x000000102a147819 */ /* 0x000fe200000006ff */
[----:B------:R-:W-:Y:S01]  /*6d50*/  FFMA R7, R35, R36, R7 ;  /* 0x0000002423077223 */ /* 0x000fe20000000007 */
[----:B------:R-:W-:Y:S01]  /*6d60*/  LOP3.LUT R36, R43, 0xffff0000, RZ, 0xc0, !PT ;  /* 0xffff00002b247812 */ /* 0x000fe200078ec0ff */
[----:B------:R-:W-:Y:S01]  /*6d70*/  FMUL R6, R33, R10 ;  /* 0x0000000a21067220 */ /* 0x000fe20000400000 */
[----:B------:R-:W-:Y:S01]  /*6d80*/  F2FP.BF16.F32.PACK_AB R44, R2, R0 ;  /* 0x00000000022c723e */ /* 0x000fe200000010ff */
[----:B------:R-:W-:Y:S01]  /*6d90*/  FFMA R4, R35, R20, R4 ;  /* 0x0000001423047223 */ /* 0x000fe20000000004 */
[----:B------:R-:W-:Y:S01]  /*6da0*/  LOP3.LUT R20, R42, 0xffff0000, RZ, 0xc0, !PT ;  /* 0xffff00002a147812 */ /* 0x000fe200078ec0ff */
[----:B------:R-:W-:Y:S01]  /*6db0*/  FMUL R11, R33, R11 ;  /* 0x0000000b210b7220 */ /* 0x000fe20000400000 */
[----:B------:R-:W-:Y:S01]  /*6dc0*/  F2FP.BF16.F32.PACK_AB R45, R7, R3 ;  /* 0x00000003072d723e */ /* 0x000fe200000010ff */
[C---:B------:R-:W-:Y:S01]  /*6dd0*/  FMUL R8, R33.reuse, R12 ;  /* 0x0000000c21087220 */ /* 0x040fe20000400000 */
[----:B------:R-:W-:Y:S01]  /*6de0*/  FMUL R9, R33, R13 ;  /* 0x0000000d21097220 */ /* 0x000fe20000400000 */
[C---:B------:R-:W-:Y:S01]  /*6df0*/  FFMA R5, R35.reuse, R20, R5 ;  /* 0x0000001423057223 */ /* 0x040fe20000000005 */
[----:B------:R-:W-:Y:S01]  /*6e00*/  LOP3.LUT R20, R48, 0xffff0000, RZ, 0xc0, !PT ;  /* 0xffff000030147812 */ /* 0x000fe200078ec0ff */
[----:B------:R-:W-:Y:S01]  /*6e10*/  FFMA R6, R35, R21, R6 ;  /* 0x0000001523067223 */ /* 0x000fe20000000006 */
[----:B------:R-:W-:Y:S01]  /*6e20*/  SHF.L.U32 R21, R49, 0x10, RZ ;  /* 0x0000001031157819 */ /* 0x000fe200000006ff */
[C---:B------:R-:W-:Y:S01]  /*6e30*/  FFMA R11, R35.reuse, R36, R11 ;  /* 0x00000024230b7223 */ /* 0x040fe2000000000b */
[C---:B------:R-:W-:Y:S01]  /*6e40*/  FFMA R8, R35.reuse, R37, R8 ;  /* 0x0000002523087223 */ /* 0x040fe20000000008 */
[----:B------:R-:W-:Y:S01]  /*6e50*/  FFMA R9, R35, R20, R9 ;  /* 0x0000001423097223 */ /* 0x000fe20000000009 */
[----:B------:R-:W-:Y:S01]  /*6e60*/  FMUL R10, R33, R14 ;  /* 0x0000000e210a7220 */ /* 0x000fe20000400000 */
[----:B------:R-:W-:Y:S01]  /*6e70*/  LOP3.LUT R20, R49, 0xffff0000, RZ, 0xc0, !PT ;  /* 0xffff000031147812 */ /* 0x000fe200078ec0ff */
[C---:B------:R-:W-:Y:S01]  /*6e80*/  FMUL R15, R33.reuse, R15 ;  /* 0x0000000f210f7220 */ /* 0x040fe20000400000 */
[----:B------:R-:W-:Y:S01]  /*6e90*/  FMUL R12, R33, R16 ;  /* 0x00000010210c7220 */ /* 0x000fe20000400000 */
[C---:B------:R-:W-:Y:S01]  /*6ea0*/  FFMA R10, R35.reuse, R21, R10 ;  /* 0x00000015230a7223 */ /* 0x040fe2000000000a */
[C---:B------:R-:W-:Y:S01]  /*6eb0*/  LOP3.LUT R36, R50.reuse, 0xffff0000, RZ, 0xc0, !PT ;  /* 0xffff000032247812 */ /* 0x040fe200078ec0ff */
[----:B------:R-:W-:Y:S01]  /*6ec0*/  FFMA R15, R35, R20, R15 ;  /* 0x00000014230f7223 */ /* 0x000fe2000000000f */
[----:B------:R-:W-:Y:S01]  /*6ed0*/  SHF.L.U32 R20, R50, 0x10, RZ ;  /* 0x0000001032147819 */ /* 0x000fe200000006ff */
[----:B------:R-:W-:Y:S01]  /*6ee0*/  FMUL R13, R33, R17 ;  /* 0x00000011210d7220 */ /* 0x000fe20000400000 */
[----:B------:R-:W-:Y:S01]  /*6ef0*/  SHF.L.U32 R21, R51, 0x10, RZ ;  /* 0x0000001033157819 */ /* 0x000fe200000006ff */
[C---:B------:R-:W-:Y:S01]  /*6f00*/  FMUL R14, R33.reuse, R18 ;  /* 0x00000012210e7220 */ /* 0x040fe20000400000 */
[----:B------:R-:W-:Y:S01]  /*6f10*/  FMUL R19, R33, R19 ;  /* 0x0000001321137220 */ /* 0x000fe20000400000 */
[C---:B------:R-:W-:Y:S01]  /*6f20*/  FFMA R12, R35.reuse, R20, R12 ;  /* 0x00000014230c7223 */ /* 0x040fe2000000000c */
[C---:B------:R-:W-:Y:S01]  /*6f30*/  FFMA R13, R35.reuse, R36, R13 ;  /* 0x00000024230d7223 */ /* 0x040fe2000000000d */
[C---:B------:R-:W-:Y:S01]  /*6f40*/  FFMA R14, R35.reuse, R21, R14 ;  /* 0x00000015230e7223 */ /* 0x040fe2000000000e */
[----:B------:R-:W-:Y:S01]  /*6f50*/  FFMA R19, R35, R38, R19 ;  /* 0x0000002623137223 */ /* 0x000fe20000000013 */
[----:B------:R-:W-:Y:S02]  /*6f60*/  F2FP.BF16.F32.PACK_AB R46, R5, R4 ;  /* 0x00000004052e723e */ /* 0x000fe400000010ff */
[----:B------:R-:W-:Y:S02]  /*6f70*/  F2FP.BF16.F32.PACK_AB R47, R11, R6 ;  /* 0x000000060b2f723e */ /* 0x000fe400000010ff */
[----:B------:R-:W-:Y:S02]  /*6f80*/  F2FP.BF16.F32.PACK_AB R68, R9, R8 ;  /* 0x000000080944723e */ /* 0x000fe400000010ff */
[----:B------:R-:W-:Y:S01]  /*6f90*/  F2FP.BF16.F32.PACK_AB R69, R15, R10 ;  /* 0x0000000a0f45723e */ /* 0x000fe200000010ff */
[----:B------:R1:W-:Y:S01]  /*6fa0*/  STSM.16.M88.4 [R93+0x400], R44 ;  /* 0x0004002c5d007844 */ /* 0x0003e20000000200 */
[----:B------:R-:W-:Y:S02]  /*6fb0*/  F2FP.BF16.F32.PACK_AB R70, R13, R12 ;  /* 0x0000000c0d46723e */ /* 0x000fe400000010ff */
[----:B------:R-:W-:Y:S05]  /*6fc0*/  F2FP.BF16.F32.PACK_AB R71, R19, R14 ;  /* 0x0000000e1347723e */ /* 0x000fea00000010ff */
[----:B------:R1:W-:Y:S01]  /*6fd0*/  STSM.16.M88.4 [R92], R68 ;  /* 0x000000445c007844 */ /* 0x0003e20000000200 */
[----:B------:R-:W-:Y:S01]  /*6fe0*/  @!PT LDS RZ, [RZ] ;  /* 0x00000000fffff984 */ /* 0x000fe20000000800 */
[----:B------:R-:W-:Y:S01]  /*6ff0*/  @!PT LDS RZ, [RZ] ;  /* 0x00000000fffff984 */ /* 0x000fe20000000800 */
[----:B------:R-:W-:Y:S01]  /*7000*/  @!PT LDS RZ, [RZ] ;  /* 0x00000000fffff984 */ /* 0x000fe20000000800 */
[----:B------:R-:W-:Y:S01]  /*7010*/  @!PT LDS RZ, [RZ] ;  /* 0x00000000fffff984 */ /* 0x000fe20000000800 */
[----:B------:R2:W-:Y:S07]  /*7020*/  MEMBAR.ALL.CTA ;  /* 0x0000000000007992 */ /* 0x0005ee0000008000 */
[----:B--2---:R-:W2:Y:S02]  /*7030*/  FENCE.VIEW.ASYNC.S ;  /* 0x00000000000073c6 */ /* 0x004ea40000000000 */
[----:B--2---:R-:W-:Y:S06]  /*7040*/  BAR.SYNC.DEFER_BLOCKING 0x1, 0x80 ;  /* 0x0042000000007b1d */ /* 0x004fec0000010000 */
[----:B------:R-:W-:Y:S05]  /*7050*/  @P0 BRA `(.L_x_110) ;  /* 0x0000000000240947 */ /* 0x000fea0003800000 */
[----:B------:R-:W-:Y:S01]  /*7060*/  R2UR UR42, R88 ;  /* 0x00000000582a72ca */ /* 0x000fe200000e0000 */
[----:B------:R-:W-:Y:S01]  /*7070*/  UIADD3 UR6, UP0, UPT, UR56, 0x680, URZ ;  /* 0x0000068038067890 */ /* 0x000fe2000ff1e0ff */
[----:B------:R-:W-:Y:S01]  /*7080*/  R2UR UR43, R82 ;  /* 0x00000000522b72ca */ /* 0x000fe200000e0000 */
[----:B------:R-:W-:Y:S01]  /*7090*/  ULEA UR4, UR58, UR52, 0xc ;  /* 0x000000343a047291 */ /* 0x000fe2000f8e60ff */
[----:B------:R-:W-:Y:S01]  /*70a0*/  R2UR UR44, R83 ;  /* 0x00000000532c72ca */ /* 0x000fe200000e0000 */
[----:B------:R-:W-:Y:S02]  /*70b0*/  UIADD3.X UR7, UPT, UPT, URZ, UR57, URZ, UP0, !UPT ;  /* 0x00000039ff077290 */ /* 0x000fe400087fe4ff */
[----:B------:R-:W-:Y:S10]  /*70c0*/  UIADD3 UR40, UPT, UPT, UR4, 0x400, URZ ;  /* 0x0000040004287890 */ /* 0x000ff4000fffe0ff */
[----:B------:R2:W-:Y:S02]  /*70d0*/  UTMASTG.4D.IM2COL [UR40], [UR6] ;  /* 0x00000028060073b5 */ /* 0x0005e40008058000 */
[----:B--2---:R0:W-:Y:S02]  /*70e0*/  UTMACMDFLUSH ;  /* 0x00000000000079b7 */ /* 0x0041e40000000000 */
.L_x_110:
[----:B------:R-:W-:Y:S05]  /*70f0*/  BSYNC.RECONVERGENT B0 ;  /* 0x0000000000007941 */ /* 0x000fea0003800200 */
.L_x_109:
[----:B------:R-:W-:Y:S01]  /*7100*/  UIADD3 UR40, UPT, UPT, UR58, 0x1, URZ ;  /* 0x000000013a287890 */ /* 0x000fe2000fffe0ff */
[----:B------:R-:W-:Y:S03]  /*7110*/  BSSY.RECONVERGENT B0, `(.L_x_111) ;  /* 0x0000005000007945 */ /* 0x000fe60003800200 */
[----:B------:R-:W-:Y:S04]  /*7120*/  UISETP.NE.AND UP0, UPT, UR40, 0x3, UPT ;  /* 0x000000032800788c */ /* 0x000fe8000bf05270 */
[----:B------:R-:W-:Y:S01]  /*7130*/  USEL UR42, UR40, URZ, UP0 ;  /* 0x000000ff282a7287 */ /* 0x000fe20008000000 */
[----:B------:R-:W-:Y:S11]  /*7140*/  @P0 BRA `(.L_x_112) ;  /* 0x0000000000040947 */ /* 0x000ff60003800000 */
[----:B------:R-:W-:Y:S04]  /*7150*/  DEPBAR.LE SB0, 0x1 ;  /* 0x000080400000791a */ /* 0x000fe80000000000 */
.L_x_112:
[----:B------:R-:W-:Y:S05]  /*7160*/  BSYNC.RECONVERGENT B0 ;  /* 0x0000000000007941 */ /* 0x000fea0003800200 */
.L_x_111:
[----:B------:R-:W-:Y:S01]  /*7170*/  BAR.SYNC.DEFER_BLOCKING 0x1, 0x80 ;  /* 0x0042000000007b1d */ /* 0x000fe20000010000 */
[----:B------:R-:W-:Y:S01]  /*7180*/  ISETP.NE.AND P1, PT, R90, RZ, PT ;  /* 0x000000ff5a00720c */ /* 0x000fe20003f25270 */
[----:B------:R-:W-:Y:S01]  /*7190*/  UISETP.NE.AND UP0, UPT, UR54, URZ, UPT ;  /* 0x000000ff3600728c */ /* 0x000fe2000bf05270 */
[----:B------:R-:W-:Y:S11]  /*71a0*/  LEA R3, R86, UR52, 0x3 ;  /* 0x0000003456037c11 */ /* 0x000ff6000f8e18ff */
[----:B------:R-:W-:Y:S01]  /*71b0*/  @P1 SHF.L.U32 R4, R39, 0x1f, RZ ;  /* 0x0000001f27041819 */ /* 0x000fe200000006ff */
[----:B------:R-:W-:Y:S06]  /*71c0*/  BRA.U !UP0, `(.L_x_113) ;  /* 0x0000000108287547 */ /* 0x000fec000b800000 */
[----:B------:R-:W2:Y:S01]  /*71d0*/  S2R R0, SR_CgaCtaId ;  /* 0x0000000000007919 */ /* 0x000ea20000008800 */
[----:B------:R-:W-:Y:S05]  /*71e0*/  IMAD.U32 R2, RZ, RZ, UR53 ;  /* 0x00000035ff027e24 */ /* 0x000fea000f8e00ff */
[C---:B------:R-:W-:Y:S01]  /*71f0*/  @P1 LEA R5, R2.reuse, UR52, 0x3 ;  /* 0x0000003402051c11 */ /* 0x040fe2000f8e18ff */
[----:B------:R-:W-:Y:S04]  /*7200*/  VIADD R2, R2, 0x1 ;  /* 0x0000000102027836 */ /* 0x000fe80000000000 */
[----:B------:R-:W-:Y:S01]  /*7210*/  @P1 VIADD R5, R5, 0x1b8 ;  /* 0x000001b805051836 */ /* 0x000fe20000000000 */
[C---:B------:R-:W-:Y:S04]  /*7220*/  ISETP.NE.AND P0, PT, R2.reuse, 0x3, PT ;  /* 0x000000030200780c */ /* 0x040fe80003f05270 */
[----:B------:R-:W-:Y:S04]  /*7230*/  SEL R2, R2, RZ, P0 ;  /* 0x000000ff02027207 */ /* 0x000fe80000000000 */
[----:B------:R-:W-:Y:S02]  /*7240*/  R2UR UR53, R2 ;  /* 0x00000000023572ca */ /* 0x000fe400000e0000 */
[----:B--2---:R-:W-:Y:S04]  /*7250*/  @P1 PRMT R0, R0, 0x654, R5 ;  /* 0x0000065400001816 */ /* 0x004fe80000000005 */
[----:B------:R2:W-:Y:S09]  /*7260*/  @P1 SYNCS.ARRIVE.TRANS64.RED.A1T0 RZ, [R0+URZ], RZ ;  /* 0x000000ff00ff19a7 */ /* 0x0005f200081004ff */
.L_x_113:
[----:B------:R-:W3:Y:S01]  /*7270*/  @P1 SYNCS.PHASECHK.TRANS64.TRYWAIT P0, [R3+URZ+0x1a0], R4 ;  /* 0x0001a004030015a7 */ /* 0x000ee200080011ff */
[----:B------:R-:W-:Y:S01]  /*7280*/  BSSY B1, `(.L_x_114) ;  /* 0x0000013000017945 */ /* 0x000fe20003800000 */
[----:B---3--:R-:W-:Y:S03]  /*7290*/  @P1 SEL R85, RZ, 0x1, !P0 ;  /* 0x00000001ff551807 */ /* 0x008fe60004000000 */
[----:B------:R-:W-:Y:S05]  /*72a0*/  @!P1 BRA `(.L_x_115) ;  /* 0x0000000000409947 */ /* 0x000fea0003800000 */
[----:B------:R-:W-:Y:S01]  /*72b0*/  ISETP.NE.AND P1, PT, R87, RZ, PT ;  /* 0x000000ff5700720c */ /* 0x000fe20003f25270 */
[----:B------:R-:W-:Y:S01]  /*72c0*/  BSSY B0, `(.L_x_116) ;  /* 0x0000009000007945 */ /* 0x000fe20003800000 */
[----:B------:R-:W-:Y:S11]  /*72d0*/  ISETP.NE.AND P0, PT, R85, RZ, PT ;  /* 0x000000ff5500720c */ /* 0x000ff60003f05270 */
[----:B------:R-:W-:Y:S05]  /*72e0*/  @P1 IMAD R2, R86, 0x800, R75 ;  /* 0x0000080056021824 */ /* 0x000fea00078e024b */
[----:B------:R-:W-:Y:S05]  /*72f0*/  @P1 LEA R2, R2, UR52, 0x1 ;  /* 0x0000003402021c11 */ /* 0x000fea000f8e08ff */
[----:B--2---:R-:W-:Y:S01]  /*7300*/  @P1 IMAD.IADD R0, R91, 0x1, R2 ;  /* 0x000000015b001824 */ /* 0x004fe200078e0202 */
[----:B------:R-:W-:Y:S06]  /*7310*/  @P0 BRA `(.L_x_117) ;  /* 0x00000000000c0947 */ /* 0x000fec0003800000 */
[----:B------:R-:W-:Y:S04]  /*7320*/  SHF.L.U32 R4, R39, 0x1f, RZ ;  /* 0x0000001f27047819 */ /* 0x000fe800000006ff */
[----:B------:R-:W2:Y:S02]  /*7330*/  SYNCS.PHASECHK.TRANS64.TRYWAIT P0, [R3+URZ+0x1a0], R4 ;  /* 0x0001a004030075a7 */ /* 0x000ea400080011ff */
[----:B--2---:R-:W-:Y:S05]  /*7340*/  @!P0 BRA `(.L_x_118) ;  /* 0x0000001800f08947 */ /* 0x004fea0003800000 */
.L_x_117:
[----:B------:R-:W-:Y:S05]  /*7350*/  BSYNC B0 ;  /* 0x0000000000007941 */ /* 0x000fea0003800000 */
.L_x_116:
[----:B------:R-:W-:Y:S11]  /*7360*/  ISETP.NE.AND P0, PT, R87, RZ, PT ;  /* 0x000000ff5700720c */ /* 0x000ff60003f05270 */
[----:B------:R-:W-:Y:S02]  /*7370*/  @!UPT UIADD3 URZ, UPT, UPT, URZ, URZ, URZ ;  /* 0x000000fffffff290 */ /* 0x000fe4000fffe0ff */
[----:B------:R-:W-:Y:S05]  /*7380*/  @P0 WARPSYNC.ALL ;  /* 0x0000000000000948 */ /* 0x000fea0003800000 */
[----:B------:R3:W4:Y:S04]  /*7390*/  @P0 LDSM.16.M88.4 R40, [R2+0x400] ;  /* 0x000400000228083b */ /* 0x0007280000000200 */
[----:B------:R3:W1:Y:S02]  /*73a0*/  @P0 LDSM.16.M88.4 R48, [R0+0x400] ;  /* 0x000400000030083b */ /* 0x0006640000000200 */
.L_x_115:
[----:B------:R-:W-:Y:S05]  /*73b0*/  BSYNC B1 ;  /* 0x0000000000017941 */ /* 0x000fea0003800000 */
.L_x_114:
[----:B--23--:R-:W-:Y:S05]  /*73c0*/  VIADD R0, R34, 0x20 ;  /* 0x0000002022007836 */ /* 0x00cfea0000000000 */
[----:B------:R-:W-:Y:S04]  /*73d0*/  SHF.R.U32.HI R0, RZ, 0x15, R0 ;  /* 0x00000015ff007819 */ /* 0x000fe80000011600 */
[----:B------:R-:W-:Y:S11]  /*73e0*/  LOP3.LUT P0, RZ, R0, 0x3, R77, 0x48, !PT ;  /* 0x0000000300ff7812 */ /* 0x000ff6000780484d */
[----:B------:R-:W-:Y:S02]  /*73f0*/  @!UPT UIADD3 URZ, UPT, UPT, URZ, URZ, URZ ;  /* 0x000000fffffff290 */ /* 0x000fe4000fffe0ff */
[----:B------:R-:W-:Y:S05]  /*7400*/  @!P0 BRA `(.L_x_119) ;  /* 0x0000000000408947 */ /* 0x000fea0003800000 */
[----:B------:R-:W2:Y:S01]  /*7410*/  LDCU.64 UR8, c[0x4][0x70] ;  /* 0x01000e00ff0877ac */ /* 0x000ea20008000a00 */
[----:B------:R-:W-:Y:S01]  /*7420*/  MOV R3, 0x0 ;  /* 0x0000000000037802 */ /* 0x000fe20000000f00 */
[----:B------:R-:W-:Y:S02]  /*7430*/  HFMA2 R12, -RZ, RZ, 0, 5.9604644775390625e-08 ;  /* 0x00000001ff0c7431 */ /* 0x000fe400000001ff */
[----:B------:R-:W-:Y:S02]  /*7440*/  IMAD.MOV.U32 R8, RZ, RZ, 0x192 ;  /* 0x00000192ff087424 */ /* 0x000fe400078e00ff */
[----:B------:R-:W-:Y:S01]  /*7450*/  IMAD.MOV.U32 R13, RZ, RZ, RZ ;  /* 0x000000ffff0d7224 */ /* 0x000fe200078e00ff */
[----:B------:R-:W3:Y:S01]  /*7460*/  LDCU.64 UR6, c[0x4][0x78] ;  /* 0x01000f00ff0677ac */ /* 0x000ee20008000a00 */
[----:B------:R-:W1:Y:S01]  /*7470*/  LDC.64 R2, c[0x4][R3] ;  /* 0x0100000003027b82 */ /* 0x000e620000000a00 */
[----:B------:R-:W5:Y:S01]  /*7480*/  LDCU.64 UR4, c[0x4][0x10] ;  /* 0x01000200ff0477ac */ /* 0x000f620008000a00 */
[----:B--2---:R-:W-:Y:S01]  /*7490*/  MOV R5, UR9 ;  /* 0x0000000900057c02 */ /* 0x004fe20008000f00 */
[----:B------:R-:W-:Y:S01]  /*74a0*/  IMAD.U32 R4, RZ, RZ, UR8 ;  /* 0x00000008ff047e24 */ /* 0x000fe2000f8e00ff */
[----:B---3--:R-:W-:Y:S01]  /*74b0*/  MOV R7, UR7 ;  /* 0x0000000700077c02 */ /* 0x008fe20008000f00 */
[----:B------:R-:W-:Y:S01]  /*74c0*/  IMAD.U32 R6, RZ, RZ, UR6 ;  /* 0x00000006ff067e24 */ /* 0x000fe2000f8e00ff */
[----:B-----5:R-:W-:Y:S01]  /*74d0*/  MOV R11, UR5 ;  /* 0x00000005000b7c02 */ /* 0x020fe20008000f00 */
[----:B------:R-:W-:Y:S02]  /*74e0*/  IMAD.U32 R10, RZ, RZ, UR4 ;  /* 0x00000004ff0a7e24 */ /* 0x000fe4000f8e00ff */
[----:B------:R-:W-:Y:S07]  /*74f0*/  LEPC R20, `(.L_x_119) ;  /* 0x000000001014794e */ /* 0x000fee0000000000 */
[----:B-1--4-:R-:W-:Y:S05]  /*7500*/  CALL.ABS.NOINC R2 ;  /* 0x0000000002007343 */ /* 0x012fea0003c00000 */
.L_x_119:
[----:B------:R-:W-:Y:S01]  /*7510*/  ISETP.NE.AND P1, PT, R76, RZ, PT ;  /* 0x000000ff4c00720c */ /* 0x000fe20003f25270 */
[----:B------:R-:W-:Y:S05]  /*7520*/  WARPSYNC.ALL ;  /* 0x0000000000007948 */ /* 0x000fea0003800000 */
[----:B------:R-:W-:Y:S01]  /*7530*/  R2UR UR4, R34 ;  /* 0x00000000220472ca */ /* 0x000fe200000e0000 */
[----:B------:R-:W-:Y:S01]  /*7540*/  BSSY.RECONVERGENT B0, `(.L_x_120) ;  /* 0x0000057000007945 */ /* 0x000fe20003800200 */
[----:B------:R-:W-:Y:S02]  /*7550*/  R2UR UR5, R84 ;  /* 0x00000000540572ca */ /* 0x000fe400000e0000 */
[C---:B----4-:R-:W-:Y:S02]  /*7560*/  SHF.L.U32 R20, R40.reuse, 0x10, RZ ;  /* 0x0000001028147819 */ /* 0x050fe400000006ff */
[----:B------:R-:W-:Y:S02]  /*7570*/  LOP3.LUT R36, R40, 0xffff0000, RZ, 0xc0, !PT ;  /* 0xffff000028247812 */ /* 0x000fe400078ec0ff */
[C---:B------:R-:W-:Y:S02]  /*7580*/  SHF.L.U32 R21, R41.reuse, 0x10, RZ ;  /* 0x0000001029157819 */ /* 0x040fe400000006ff */
[----:B------:R-:W-:Y:S02]  /*7590*/  LOP3.LUT R38, R41, 0xffff0000, RZ, 0xc0, !PT ;  /* 0xffff000029267812 */ /* 0x000fe400078ec0ff */
[C---:B------:R-:W-:Y:S01]  /*75a0*/  SHF.L.U32 R37, R42.reuse, 0x10, RZ ;  /* 0x000000102a257819 */ /* 0x040fe200000006ff */
[----:B------:R-:W2:Y:S01]  /*75b0*/  LDTM.16dp256bit.x4 R4, tmem[UR4+0x20] ;  /* 0x00002004000479ee */ /* 0x000ea20008120000 */
[----:B------:R-:W-:Y:S01]  /*75c0*/  LOP3.LUT R40, R42, 0xffff0000, RZ, 0xc0, !PT ;  /* 0xffff00002a287812 */ /* 0x000fe200078ec0ff */
[----:B------:R-:W-:Y:S01]  /*75d0*/  NOP ;  /* 0x0000000000007918 */ /* 0x000fe20000000000 */
[C---:B------:R-:W-:Y:S01]  /*75e0*/  SHF.L.U32 R39, R43.reuse, 0x10, RZ ;  /* 0x000000102b277819 */ /* 0x040fe200000006ff */
[----:B------:R-:W-:Y:S01]  /*75f0*/  UIADD3 UR5, UPT, UPT, UR5, 0x200, URZ ;  /* 0x0000020005057890 */ /* 0x000fe2000fffe0ff */
[----:B------:R-:W-:Y:S02]  /*7600*/  LOP3.LUT R42, R43, 0xffff0000, RZ, 0xc0, !PT ;  /* 0xffff00002b2a7812 */ /* 0x000fe400078ec0ff */
[C---:B-1----:R-:W-:Y:S01]  /*7610*/  SHF.L.U32 R41, R48.reuse, 0x10, RZ ;  /* 0x0000001030297819 */ /* 0x042fe200000006ff */
[----:B------:R-:W-:Y:S01]  /*7620*/  UPRMT UR5, UR45, 0x654, UR5 ;  /* 0x000006542d057896 */ /* 0x000fe20008000005 */
[----:B------:R-:W-:Y:S02]  /*7630*/  LOP3.LUT R43, R48, 0xffff0000, RZ, 0xc0, !PT ;  /* 0xffff0000302b7812 */ /* 0x000fe400078ec0ff */
[C---:B------:R-:W-:Y:S02]  /*7640*/  SHF.L.U32 R44, R49.reuse, 0x10, RZ ;  /* 0x00000010312c7819 */ /* 0x040fe400000006ff */
[----:B------:R-:W-:Y:S02]  /*7650*/  LOP3.LUT R46, R49, 0xffff0000, RZ, 0xc0, !PT ;  /* 0xffff0000312e7812 */ /* 0x000fe400078ec0ff */
[----:B------:R-:W-:Y:S02]  /*7660*/  MOV R84, UR42 ;  /* 0x0000002a00547c02 */ /* 0x000fe40008000f00 */
[----:B--2---:R-:W-:Y:S01]  /*7670*/  SYNCS.ARRIVE.TRANS64.RED.A1T0 RZ, [UR5], RZ ;  /* 0x000000ffffff79a7 */ /* 0x004fe20008100405 */
[----:B------:R-:W-:Y:S02]  /*7680*/  SHF.L.U32 R45, R50, 0x10, RZ ;  /* 0x00000010322d7819 */ /* 0x000fe400000006ff */
[----:B------:R-:W-:Y:S02]  /*7690*/  LEA R85, R84, R75, 0xb ;  /* 0x0000004b54557211 */ /* 0x000fe400078e58ff */
[----:B------:R-:W-:Y:S02]  /*76a0*/  LOP3.LUT R48, R50, 0xffff0000, RZ, 0xc0, !PT ;  /* 0xffff000032307812 */ /* 0x000fe400078ec0ff */
[----:B------:R-:W-:Y:S01]  /*76b0*/  LEA R92, R85, UR52, 0x1 ;  /* 0x00000034555c7c11 */ /* 0x000fe2000f8e08ff */
[C---:B------:R-:W-:Y:S01]  /*76c0*/  FMUL R4, R33.reuse, R4 ;  /* 0x0000000421047220 */ /* 0x040fe20000400000 */
[C---:B------:R-:W-:Y:S01]  /*76d0*/  FMUL R5, R33.reuse, R5 ;  /* 0x0000000521057220 */ /* 0x040fe20000400000 */
[----:B------:R-:W-:Y:S01]  /*76e0*/  FMUL R6, R33, R6 ;  /* 0x0000000621067220 */ /* 0x000fe20000400000 */
[----:B------:R-:W-:Y:S01]  /*76f0*/  IADD3 R91, PT, PT, R91, 0x400, R92 ;  /* 0x000004005b5b7810 */ /* 0x000fe20007ffe05c */
[C---:B------:R-:W-:Y:S01]  /*7700*/  FFMA R4, R35.reuse, R20, R4 ;  /* 0x0000001423047223 */ /* 0x040fe20000000004 */
[C---:B------:R-:W-:Y:S01]  /*7710*/  FFMA R5, R35.reuse, R36, R5 ;  /* 0x0000002423057223 */ /* 0x040fe20000000005 */
[----:B------:R-:W-:Y:S01]  /*7720*/  FFMA R6, R35, R21, R6 ;  /* 0x0000001523067223 */ /* 0x000fe20000000006 */
[C---:B------:R-:W-:Y:S01]  /*7730*/  FMUL R7, R33.reuse, R7 ;  /* 0x0000000721077220 */ /* 0x040fe20000400000 */
[C---:B------:R-:W-:Y:S01]  /*7740*/  FMUL R8, R33.reuse, R8 ;  /* 0x0000000821087220 */ /* 0x040fe20000400000 */
[----:B------:R-:W-:Y:S01]  /*7750*/  FMUL R9, R33, R9 ;  /* 0x0000000921097220 */ /* 0x000fe20000400000 */
[----:B------:R-:W-:Y:S01]  /*7760*/  F2FP.BF16.F32.PACK_AB R68, R5, R4 ;  /* 0x000000040544723e */ /* 0x000fe200000010ff */
[C---:B------:R-:W-:Y:S01]  /*7770*/  FFMA R7, R35.reuse, R38, R7 ;  /* 0x0000002623077223 */ /* 0x040fe20000000007 */
[C---:B------:R-:W-:Y:S01]  /*7780*/  FFMA R8, R35.reuse, R37, R8 ;  /* 0x0000002523087223 */ /* 0x040fe20000000008 */
[----:B------:R-:W-:Y:S01]  /*7790*/  FFMA R9, R35, R40, R9 ;  /* 0x0000002823097223 */ /* 0x000fe20000000009 */
[C---:B------:R-:W-:Y:S01]  /*77a0*/  FMUL R10, R33.reuse, R10 ;  /* 0x0000000a210a7220 */ /* 0x040fe20000400000 */
[C---:B------:R-:W-:Y:S01]  /*77b0*/  FMUL R11, R33.reuse, R11 ;  /* 0x0000000b210b7220 */ /* 0x040fe20000400000 */
[C---:B------:R-:W-:Y:S01]  /*77c0*/  FMUL R0, R33.reuse, R12 ;  /* 0x0000000c21007220 */ /* 0x040fe20000400000 */
[----:B------:R-:W-:Y:S01]  /*77d0*/  FMUL R2, R33, R13 ;  /* 0x0000000d21027220 */ /* 0x000fe20000400000 */
[----:B------:R-:W-:Y:S01]  /*77e0*/  FFMA R10, R35, R39, R10 ;  /* 0x00000027230a7223 */ /* 0x000fe2000000000a */
[----:B------:R-:W-:Y:S01]  /*77f0*/  FMUL R3, R33, R14 ;  /* 0x0000000e21037220 */ /* 0x000fe20000400000 */
[----:B------:R-:W-:Y:S01]  /*7800*/  FFMA R11, R35, R42, R11 ;  /* 0x0000002a230b7223 */ /* 0x000fe2000000000b */
[----:B------:R-:W-:Y:S01]  /*7810*/  FMUL R15, R33, R15 ;  /* 0x0000000f210f7220 */ /* 0x000fe20000400000 */
[----:B------:R-:W-:Y:S01]  /*7820*/  FFMA R0, R35, R41, R0 ;  /* 0x0000002923007223 */ /* 0x000fe20000000000 */
[----:B------:R-:W-:Y:S01]  /*7830*/  FMUL R12, R33, R16 ;  /* 0x00000010210c7220 */ /* 0x000fe20000400000 */
[----:B------:R-:W-:Y:S01]  /*7840*/  FFMA R2, R35, R43, R2 ;  /* 0x0000002b23027223 */ /* 0x000fe20000000002 */
[----:B------:R-:W-:Y:S01]  /*7850*/  SHF.L.U32 R47, R51, 0x10, RZ ;  /* 0x00000010332f7819 */ /* 0x000fe200000006ff */
[----:B------:R-:W-:Y:S01]  /*7860*/  FMUL R13, R33, R17 ;  /* 0x00000011210d7220 */ /* 0x000fe20000400000 */
[----:B------:R-:W-:Y:S01]  /*7870*/  FFMA R3, R35, R44, R3 ;  /* 0x0000002c23037223 */ /* 0x000fe20000000003 */
[----:B------:R-:W-:Y:S01]  /*7880*/  LOP3.LUT R50, R51, 0xffff0000, RZ, 0xc0, !PT ;  /* 0xffff000033327812 */ /* 0x000fe200078ec0ff */
[----:B------:R-:W-:Y:S01]  /*7890*/  FMUL R14, R33, R18 ;  /* 0x00000012210e7220 */ /* 0x000fe20000400000 */
[----:B------:R-:W-:Y:S01]  /*78a0*/  FFMA R15, R35, R46, R15 ;  /* 0x0000002e230f7223 */ /* 0x000fe2000000000f */
        /* <DEDUP_REMOVED lines=27> */
[----:B------:R-:W-:Y:S02]  /*7a60*/  UIADD3 UR9, UPT, UPT, UR41, 0x20, URZ ;  /* 0x0000002029097890 */ /* 0x000fe4000fffe0ff */
[----:B------:R-:W-:Y:S02]  /*7a70*/  UIADD3 UR8, UPT, UPT, UR4, 0x400, URZ ;  /* 0x0000040004087890 */ /* 0x000fe4000fffe0ff */
[----:B------:R-:W-:Y:S09]  /*7a80*/  UIADD3.X UR7, UPT, UPT, URZ, UR57, URZ, UP0, !UPT ;  /* 0x00000039ff077290 */ /* 0x000ff200087fe4ff */
[----:B------:R2:W-:Y:S02]  /*7a90*/  UTMASTG.4D.IM2COL [UR8], [UR6] ;  /* 0x00000008060073b5 */ /* 0x0005e40008058000 */
[----:B--2---:R0:W-:Y:S02]  /*7aa0*/  UTMACMDFLUSH ;  /* 0x00000000000079b7 */ /* 0x0041e40000000000 */
.L_x_121:
[----:B------:R-:W-:Y:S05]  /*7ab0*/  BSYNC.RECONVERGENT B0 ;  /* 0x0000000000007941 */ /* 0x000fea0003800200 */
.L_x_120:
[----:B------:R-:W-:Y:S01]  /*7ac0*/  UIADD3 UR42, UPT, UPT, UR42, 0x1, URZ ;  /* 0x000000012a2a7890 */ /* 0x000fe2000fffe0ff */
[----:B------:R-:W-:Y:S03]  /*7ad0*/  BSSY.RECONVERGENT B0, `(.L_x_122) ;  /* 0x0000008000007945 */ /* 0x000fe60003800200 */
[----:B------:R-:W-:Y:S04]  /*7ae0*/  UISETP.NE.AND UP0, UPT, UR42, 0x3, UPT ;  /* 0x000000032a00788c */ /* 0x000fe8000bf05270 */
[----:B------:R-:W-:Y:S02]  /*7af0*/  UISETP.EQ.XOR UP1, UPT, UR40, 0x3, !UP0 ;  /* 0x000000032800788c */ /* 0x000fe4000c722a70 */
[----:B------:R-:W-:Y:S04]  /*7b00*/  USEL UR58, UR42, URZ, UP0 ;  /* 0x000000ff2a3a7287 */ /* 0x000fe80008000000 */
[----:B------:R-:W-:Y:S01]  /*7b10*/  PLOP3.LUT P0, PT, PT, PT, UP1, 0x80, 0x8 ;  /* 0x000000000008781c */ /* 0x000fe20003f0f018 */
[----:B------:R-:W-:Y:S01]  /*7b20*/  @!UPT UIADD3 URZ, UPT, UPT, URZ, URZ, URZ ;  /* 0x000000fffffff290 */ /* 0x000fe2000fffe0ff */
[----:B------:R-:W-:Y:S11]  /*7b30*/  @P1 BRA `(.L_x_123) ;  /* 0x0000000000041947 */ /* 0x000ff60003800000 */
[----:B------:R-:W-:Y:S04]  /*7b40*/  DEPBAR.LE SB0, 0x1 ;  /* 0x000080400000791a */ /* 0x000fe80000000000 */
.L_x_123:
[----:B------:R-:W-:Y:S05]  /*7b50*/  BSYNC.RECONVERGENT B0 ;  /* 0x0000000000007941 */ /* 0x000fea0003800200 */
.L_x_122:
[----:B------:R-:W-:Y:S01]  /*7b60*/  BAR.SYNC.DEFER_BLOCKING 0x1, 0x80 ;  /* 0x0042000000007b1d */ /* 0x000fe20000010000 */
[----:B------:R-:W-:Y:S01]  /*7b70*/  SEL R3, RZ, 0x1, !P0 ;  /* 0x00000001ff037807 */ /* 0x000fe20004000000 */
[----:B------:R-:W-:Y:S01]  /*7b80*/  UISETP.NE.AND UP0, UPT, UR54, -0x2, UPT ;  /* 0xfffffffe3600788c */ /* 0x000fe2000bf05270 */
[----:B------:R-:W-:Y:S02]  /*7b90*/  VIADD R0, R30, 0x1 ;  /* 0x000000011e007836 */ /* 0x000fe40000000000 */
[----:B------:R-:W-:Y:S06]  /*7ba0*/  LOP3.LUT R74, R74, R3, RZ, 0x3c, !PT ;  /* 0x000000034a4a7212 */ /* 0x000fec00078e3cff */
[----:B------:R-:W-:Y:S05]  /*7bb0*/  BRA.U !UP0, `(.L_x_124) ;  /* 0x00000001082c7547 */ /* 0x000fea000b800000 */
[----:B------:R-:W-:Y:S01]  /*7bc0*/  ISETP.NE.AND P1, PT, R90, RZ, PT ;  /* 0x000000ff5a00720c */ /* 0x000fe20003f25270 */
[----:B------:R-:W2:Y:S01]  /*7bd0*/  S2R R2, SR_CgaCtaId ;  /* 0x0000000000027919 */ /* 0x000ea20000008800 */
[----:B------:R-:W-:Y:S11]  /*7be0*/  IMAD.U32 R3, RZ, RZ, UR53 ;  /* 0x00000035ff037e24 */ /* 0x000ff6000f8e00ff */
        /* <DEDUP_REMOVED lines=8> */
.L_x_124:
[----:B------:R-:W-:Y:S01]  /*7c70*/  ISETP.NE.AND P1, PT, R81, RZ, PT ;  /* 0x000000ff5100720c */ /* 0x000fe20003f25270 */
[----:B------:R-:W-:Y:S01]  /*7c80*/  UIADD3 UR54, UPT, UPT, UR54, 0x2, URZ ;  /* 0x0000000236367890 */ /* 0x000fe2000fffe0ff */
[----:B------:R-:W-:Y:S01]  /*7c90*/  ISETP.NE.AND P0, PT, R0, 0x2, PT ;  /* 0x000000020000780c */ /* 0x000fe20003f05270 */
[----:B------:R-:W-:Y:S01]  /*7ca0*/  IMAD.IADD R18, R29, 0x1, R62 ;  /* 0x000000011d127824 */ /* 0x000fe200078e023e */
[----:B------:R-:W-:Y:S01]  /*7cb0*/  LOP3.LUT R72, R72, 0x1, RZ, 0x3c, !PT ;  /* 0x0000000148487812 */ /* 0x000fe200078e3cff */
[----:B------:R-:W-:Y:S01]  /*7cc0*/  IMAD.IADD R45, R31, 0x1, R64 ;  /* 0x000000011f2d7824 */ /* 0x000fe200078e0240 */
[----:B--2---:R-:W-:Y:S01]  /*7cd0*/  SEL R2, RZ, 0x1, P0 ;  /* 0x00000001ff027807 */ /* 0x004fe20000000000 */
[----:B------:R-:W-:Y:S01]  /*7ce0*/  IMAD.MOV.U32 R19, RZ, RZ, R79 ;  /* 0x000000ffff137224 */ /* 0x000fe200078e004f */
[----:B------:R-:W-:Y:S02]  /*7cf0*/  SEL R30, R0, RZ, P0 ;  /* 0x000000ff001e7207 */ /* 0x000fe40000000000 */
[----:B------:R-:W-:Y:S03]  /*7d00*/  LOP3.LUT R73, R73, R2, RZ, 0x3c, !PT ;  /* 0x0000000249497212 */ /* 0x000fe600078e3cff */
[----:B------:R-:W-:Y:S05]  /*7d10*/  @P1 BRA `(.L_x_125) ;  /* 0xffffffdc00dc1947 */ /* 0x000fea000383ffff */
[----:B------:R-:W-:-:S13]  /*7d20*/  ISETP.NE.AND P1, PT, R78, RZ, PT ;  /* 0x000000ff4e00720c */ /* 0x000fda0003f25270 */
[----:B------:R-:W-:Y:S05]  /*7d30*/  @!P1 BRA `(.L_x_126) ;  /* 0x0000000000489947 */ /* 0x000fea0003800000 */
[----:B------:R-:W2:Y:S02]  /*7d40*/  LDCU.64 UR4, c[0x0][0x890] ;  /* 0x00011200ff0477ac */ /* 0x000ea40008000a00 */
[----:B--2---:R-:W-:-:S04]  /*7d50*/  UISETP.NE.U32.AND UP0, UPT, UR4, URZ, UPT ;  /* 0x000000ff0400728c */ /* 0x004fc8000bf05070 */
[----:B------:R-:W-:-:S09]  /*7d60*/  UISETP.NE.AND.EX UP0, UPT, UR5, URZ, UPT, UP0 ;  /* 0x000000ff0500728c */ /* 0x000fd2000bf05300 */
[----:B------:R-:W-:Y:S05]  /*7d70*/  BRA.U UP0, `(.L_x_127) ;  /* 0x00000001000c7547 */ /* 0x000fea000b800000 */
[----:B------:R-:W-:-:S13]  /*7d80*/  FSETP.NEU.AND P0, PT, R35, RZ, PT ;  /* 0x000000ff2300720b */ /* 0x000fda0003f0d000 */
[----:B------:R-:W-:Y:S05]  /*7d90*/  @!P0 EXIT ;  /* 0x000000000000894d */ /* 0x000fea0003800000 */
[----:B------:R-:W-:Y:S05]  /*7da0*/  BRA `(.L_x_126) ;  /* 0x00000000002c7947 */ /* 0x000fea0003800000 */
.L_x_127:
[----:B------:R-:W-:Y:S01]  /*7db0*/  ISETP.NE.AND P0, PT, R89, RZ, PT ;  /* 0x000000ff5900720c */ /* 0x000fe20003f05270 */
[----:B------:R-:W-:-:S12]  /*7dc0*/  BSSY.RECONVERGENT B0, `(.L_x_126) ;  /* 0x0000009000007945 */ /* 0x000fd80003800200 */
[----:B------:R-:W-:Y:S05]  /*7dd0*/  @P0 BRA `(.L_x_128) ;  /* 0x0000000000140947 */ /* 0x000fea0003800000 */
[----:B------:R-:W2:Y:S02]  /*7de0*/  LDCU.64 UR4, c[0x0][0x888] ;  /* 0x00011100ff0477ac */ /* 0x000ea40008000a00 */
[----:B--2---:R-:W-:-:S04]  /*7df0*/  ISETP.NE.U32.AND P0, PT, RZ, UR4, PT ;  /* 0x00000004ff007c0c */ /* 0x004fc8000bf05070 */
[----:B------:R-:W-:-:S13]  /*7e00*/  ISETP.NE.AND.EX P0, PT, RZ, UR5, PT, P0 ;  /* 0x00000005ff007c0c */ /* 0x000fda000bf05300 */
[----:B------:R-:W-:Y:S05]  /*7e10*/  @!P0 EXIT ;  /* 0x000000000000894d */ /* 0x000fea0003800000 */
[----:B------:R-:W-:Y:S05]  /*7e20*/  BRA `(.L_x_129) ;  /* 0x0000000000087947 */ /* 0x000fea0003800000 */
.L_x_128:
[----:B------:R-:W-:-:S13]  /*7e30*/  FSETP.NEU.AND P0, PT, R35, RZ, PT ;  /* 0x000000ff2300720b */ /* 0x000fda0003f0d000 */
[----:B------:R-:W-:Y:S05]  /*7e40*/  @!P0 EXIT ;  /* 0x000000000000894d */ /* 0x000fea0003800000 */
.L_x_129:
[----:B------:R-:W-:Y:S05]  /*7e50*/  BSYNC.RECONVERGENT B0 ;  /* 0x0000000000007941 */ /* 0x000fea0003800200 */
.L_x_126:
[----:B------:R-:W-:Y:S01]  /*7e60*/  ULEA UR4, UR53, UR52, 0x3 ;  /* 0x0000003435047291 */ /* 0x000fe2000f8e18ff */
[----:B------:R-:W-:-:S04]  /*7e70*/  DEPBAR.LE SB0, 0x0 ;  /* 0x000080000000791a */ /* 0x000fc80000000000 */
[----:B------:R-:W-:-:S04]  /*7e80*/  UIADD3 UR4, UPT, UPT, UR4, 0x1b8, URZ ;  /* 0x000001b804047890 */ /* 0x000fc8000fffe0ff */
[----:B------:R-:W-:-:S09]  /*7e90*/  UPRMT UR4, UR45, 0x654, UR4 ;  /* 0x000006542d047896 */ /* 0x000fd20008000004 */
[----:B------:R-:W-:Y:S01]  /*7ea0*/  SYNCS.ARRIVE.TRANS64.RED.A1T0 RZ, [UR4], RZ ;  /* 0x000000ffffff79a7 */ /* 0x000fe20008100404 */
[----:B------:R-:W-:Y:S05]  /*7eb0*/  EXIT ;  /* 0x000000000000794d */ /* 0x000fea0003800000 */
.L_x_20:
[----:B------:R-:W-:Y:S07]  /*7ec0*/  MOV R2, UR9 ;  /* 0x0000000900027c02 */ /* 0x000fee0008000f00 */
.L_x_130:
[----:B-1----:R1:W2:Y:S02]  /*7ed0*/  SYNCS.PHASECHK.TRANS64.TRYWAIT P2, [R2+URZ+0xd0], R5 ;  /* 0x0000d005020075a7 */ /* 0x0022a400080411ff */
[----:B--2---:R-:W-:Y:S05]  /*7ee0*/  @!P2 NANOSLEEP.SYNCS 0x989680 ;  /* 0x009896800000a95d */ /* 0x004fea0003900000 */
[----:B------:R-:W2:Y:S02]  /*7ef0*/  @!P2 SYNCS.PHASECHK.TRANS64 P2, [R2+URZ+0xd0], R5 ;  /* 0x0000d0050200a5a7 */ /* 0x000ea400080410ff */
[----:B--2---:R-:W-:Y:S05]  /*7f00*/  @!P2 BRA `(.L_x_130) ;  /* 0xfffffffc00f0a947 */ /* 0x004fea000383ffff */
[----:B------:R-:W-:Y:S05]  /*7f10*/  BRA `(.L_x_19) ;  /* 0xffffff9800e07947 */ /* 0x000fea000383ffff */
.L_x_26:
[----:B------:R-:W-:Y:S07]  /*7f20*/  MOV R2, UR9 ;  /* 0x0000000900027c02 */ /* 0x000fee0008000f00 */
.L_x_131:
[----:B-1----:R1:W2:Y:S02]  /*7f30*/  SYNCS.PHASECHK.TRANS64.TRYWAIT P1, [R2+URZ+0xd0], R5 ;  /* 0x0000d005020075a7 */ /* 0x0022a400080211ff */
[----:B--2---:R-:W-:Y:S05]  /*7f40*/  @!P1 NANOSLEEP.SYNCS 0x989680 ;  /* 0x009896800000995d */ /* 0x004fea0003900000 */
[----:B------:R-:W2:Y:S02]  /*7f50*/  @!P1 SYNCS.PHASECHK.TRANS64 P1, [R2+URZ+0xd0], R5 ;  /* 0x0000d005020095a7 */ /* 0x000ea400080210ff */
[----:B--2---:R-:W-:Y:S05]  /*7f60*/  @!P1 BRA `(.L_x_131) ;  /* 0xfffffffc00f09947 */ /* 0x004fea000383ffff */
[----:B------:R-:W-:Y:S05]  /*7f70*/  BRA `(.L_x_25) ;  /* 0xffffffa000447947 */ /* 0x000fea000383ffff */
.L_x_30:
[----:B-1----:R-:W-:-:S07]  /*7f80*/  MOV R2, UR22 ;  /* 0x0000001600027c02 */ /* 0x002fce0008000f00 */
.L_x_132:
[----:B-1----:R1:W4:Y:S02]  /*7f90*/  SYNCS.PHASECHK.TRANS64.TRYWAIT P1, [R2+URZ+0x1e0], R3 ;  /* 0x0001e003020075a7 */ /* 0x00232400080211ff */
[----:B----4-:R-:W-:Y:S05]  /*7fa0*/  @!P1 NANOSLEEP.SYNCS 0x989680 ;  /* 0x009896800000995d */ /* 0x010fea0003900000 */
[----:B------:R-:W4:Y:S02]  /*7fb0*/  @!P1 SYNCS.PHASECHK.TRANS64 P1, [R2+URZ+0x1e0], R3 ;  /* 0x0001e003020095a7 */ /* 0x000f2400080210ff */
[----:B----4-:R-:W-:Y:S05]  /*7fc0*/  @!P1 BRA `(.L_x_132) ;  /* 0xfffffffc00f09947 */ /* 0x010fea000383ffff */
[----:B------:R-:W-:Y:S05]  /*7fd0*/  BRA `(.L_x_133) ;  /* 0xffffffa400047947 */ /* 0x000fea000383ffff */
.L_x_34:
[----:B------:R-:W-:-:S07]  /*7fe0*/  MOV R0, UR4 ;  /* 0x0000000400007c02 */ /* 0x000fce0008000f00 */
.L_x_134:
[----:B-1----:R1:W4:Y:S02]  /*7ff0*/  SYNCS.PHASECHK.TRANS64.TRYWAIT P0, [R0+URZ], R3 ;  /* 0x00000003000075a7 */ /* 0x00232400080011ff */
[----:B----4-:R-:W-:Y:S05]  /*8000*/  @!P0 NANOSLEEP.SYNCS 0x989680 ;  /* 0x009896800000895d */ /* 0x010fea0003900000 */
[----:B------:R-:W4:Y:S02]  /*8010*/  @!P0 SYNCS.PHASECHK.TRANS64 P0, [R0+URZ], R3 ;  /* 0x00000003000085a7 */ /* 0x000f2400080010ff */
[----:B----4-:R-:W-:Y:S05]  /*8020*/  @!P0 BRA `(.L_x_134) ;  /* 0xfffffffc00f08947 */ /* 0x010fea000383ffff */
[----:B------:R-:W-:Y:S05]  /*8030*/  BRA `(.L_x_135) ;  /* 0xffffffa8005c7947 */ /* 0x000fea000383ffff */
.L_x_35:
[----:B------:R-:W-:-:S07]  /*8040*/  MOV R0, UR4 ;  /* 0x0000000400007c02 */ /* 0x000fce0008000f00 */
.L_x_136:
[----:B-1----:R1:W4:Y:S02]  /*8050*/  SYNCS.PHASECHK.TRANS64.TRYWAIT P0, [R0+URZ], R3 ;  /* 0x00000003000075a7 */ /* 0x00232400080011ff */
[----:B----4-:R-:W-:Y:S05]  /*8060*/  @!P0 NANOSLEEP.SYNCS 0x989680 ;  /* 0x009896800000895d */ /* 0x010fea0003900000 */
[----:B------:R-:W4:Y:S02]  /*8070*/  @!P0 SYNCS.PHASECHK.TRANS64 P0, [R0+URZ], R3 ;  /* 0x00000003000085a7 */ /* 0x000f2400080010ff */
[----:B----4-:R-:W-:Y:S05]  /*8080*/  @!P0 BRA `(.L_x_136) ;  /* 0xfffffffc00f08947 */ /* 0x010fea000383ffff */
[----:B------:R-:W-:Y:S05]  /*8090*/  BRA `(.L_x_137) ;  /* 0xffffffa8006c7947 */ /* 0x000fea000383ffff */
.L_x_36:
[----:B------:R-:W-:-:S07]  /*80a0*/  MOV R0, UR4 ;  /* 0x0000000400007c02 */ /* 0x000fce0008000f00 */
.L_x_138:
[----:B-1----:R1:W4:Y:S02]  /*80b0*/  SYNCS.PHASECHK.TRANS64.TRYWAIT P0, [R0+URZ], R3 ;  /* 0x00000003000075a7 */ /* 0x00232400080011ff */
[----:B----4-:R-:W-:Y:S05]  /*80c0*/  @!P0 NANOSLEEP.SYNCS 0x989680 ;  /* 0x009896800000895d */ /* 0x010fea0003900000 */
[----:B------:R-:W4:Y:S02]  /*80d0*/  @!P0 SYNCS.PHASECHK.TRANS64 P0, [R0+URZ], R3 ;  /* 0x00000003000085a7 */ /* 0x000f2400080010ff */
[----:B----4-:R-:W-:Y:S05]  /*80e0*/  @!P0 BRA `(.L_x_138) ;  /* 0xfffffffc00f08947 */ /* 0x010fea000383ffff */
[----:B------:R-:W-:Y:S05]  /*80f0*/  BRA `(.L_x_139) ;  /* 0xffffffa8007c7947 */ /* 0x000fea000383ffff */
.L_x_37:
[----:B------:R-:W-:-:S07]  /*8100*/  MOV R0, UR4 ;  /* 0x0000000400007c02 */ /* 0x000fce0008000f00 */
.L_x_140:
[----:B-1----:R1:W4:Y:S02]  /*8110*/  SYNCS.PHASECHK.TRANS64.TRYWAIT P0, [R0+URZ], R3 ;  /* 0x00000003000075a7 */ /* 0x00232400080011ff */
[----:B----4-:R-:W-:Y:S05]  /*8120*/  @!P0 NANOSLEEP.SYNCS 0x989680 ;  /* 0x009896800000895d */ /* 0x010fea0003900000 */
[----:B------:R-:W4:Y:S02]  /*8130*/  @!P0 SYNCS.PHASECHK.TRANS64 P0, [R0+URZ], R3 ;  /* 0x00000003000085a7 */ /* 0x000f2400080010ff */
[----:B----4-:R-:W-:Y:S05]  /*8140*/  @!P0 BRA `(.L_x_140) ;  /* 0xfffffffc00f08947 */ /* 0x010fea000383ffff */
[----:B------:R-:W-:Y:S05]  /*8150*/  BRA `(.L_x_141) ;  /* 0xffffffa8008c7947 */ /* 0x000fea000383ffff */
.L_x_38:
[----:B------:R-:W-:-:S07]  /*8160*/  MOV R0, UR4 ;  /* 0x0000000400007c02 */ /* 0x000fce0008000f00 */
.L_x_142:
[----:B-1----:R1:W4:Y:S02]  /*8170*/  SYNCS.PHASECHK.TRANS64.TRYWAIT P0, [R0+URZ], R3 ;  /* 0x00000003000075a7 */ /* 0x00232400080011ff */
[----:B----4-:R-:W-:Y:S05]  /*8180*/  @!P0 NANOSLEEP.SYNCS 0x989680 ;  /* 0x009896800000895d */ /* 0x010fea0003900000 */
[----:B------:R-:W4:Y:S02]  /*8190*/  @!P0 SYNCS.PHASECHK.TRANS64 P0, [R0+URZ], R3 ;  /* 0x00000003000085a7 */ /* 0x000f2400080010ff */
[----:B----4-:R-:W-:Y:S05]  /*81a0*/  @!P0 BRA `(.L_x_142) ;  /* 0xfffffffc00f08947 */ /* 0x010fea000383ffff */
[----:B------:R-:W-:Y:S05]  /*81b0*/  BRA `(.L_x_143) ;  /* 0xffffffa8009c7947 */ /* 0x000fea000383ffff */
.L_x_39:
[----:B------:R-:W-:-:S07]  /*81c0*/  MOV R0, UR4 ;  /* 0x0000000400007c02 */ /* 0x000fce0008000f00 */
.L_x_144:
[----:B-1----:R1:W4:Y:S02]  /*81d0*/  SYNCS.PHASECHK.TRANS64.TRYWAIT P0, [R0+URZ], R3 ;  /* 0x00000003000075a7 */ /* 0x00232400080011ff */
[----:B----4-:R-:W-:Y:S05]  /*81e0*/  @!P0 NANOSLEEP.SYNCS 0x989680 ;  /* 0x009896800000895d */ /* 0x010fea0003900000 */
[----:B------:R-:W4:Y:S02]  /*81f0*/  @!P0 SYNCS.PHASECHK.TRANS64 P0, [R0+URZ], R3 ;  /* 0x00000003000085a7 */ /* 0x000f2400080010ff */
[----:B----4-:R-:W-:Y:S05]  /*8200*/  @!P0 BRA `(.L_x_144) ;  /* 0xfffffffc00f08947 */ /* 0x010fea000383ffff */
[----:B------:R-:W-:Y:S05]  /*8210*/  BRA `(.L_x_145) ;  /* 0xffffffa800ac7947 */ /* 0x000fea000383ffff */
.L_x_40:
[----:B------:R-:W-:-:S07]  /*8220*/  MOV R0, UR4 ;  /* 0x0000000400007c02 */ /* 0x000fce0008000f00 */
.L_x_146:
[----:B-1----:R1:W4:Y:S02]  /*8230*/  SYNCS.PHASECHK.TRANS64.TRYWAIT P0, [R0+URZ], R3 ;  /* 0x00000003000075a7 */ /* 0x00232400080011ff */
[----:B----4-:R-:W-:Y:S05]  /*8240*/  @!P0 NANOSLEEP.SYNCS 0x989680 ;  /* 0x009896800000895d */ /* 0x010fea0003900000 */
[----:B------:R-:W4:Y:S02]  /*8250*/  @!P0 SYNCS.PHASECHK.TRANS64 P0, [R0+URZ], R3 ;  /* 0x00000003000085a7 */ /* 0x000f2400080010ff */
[----:B----4-:R-:W-:Y:S05]  /*8260*/  @!P0 BRA `(.L_x_146) ;  /* 0xfffffffc00f08947 */ /* 0x010fea000383ffff */
[----:B------:R-:W-:Y:S05]  /*8270*/  BRA `(.L_x_147) ;  /* 0xffffffa800bc7947 */ /* 0x000fea000383ffff */
.L_x_41:
[----:B------:R-:W-:-:S07]  /*8280*/  MOV R0, UR4 ;  /* 0x0000000400007c02 */ /* 0x000fce0008000f00 */
.L_x_148:
[----:B-1----:R1:W4:Y:S02]  /*8290*/  SYNCS.PHASECHK.TRANS64.TRYWAIT P0, [R0+URZ], R3 ;  /* 0x00000003000075a7 */ /* 0x00232400080011ff */
[----:B----4-:R-:W-:Y:S05]  /*82a0*/  @!P0 NANOSLEEP.SYNCS 0x989680 ;  /* 0x009896800000895d */ /* 0x010fea0003900000 */
[----:B------:R-:W4:Y:S02]  /*82b0*/  @!P0 SYNCS.PHASECHK.TRANS64 P0, [R0+URZ], R3 ;  /* 0x00000003000085a7 */ /* 0x000f2400080010ff */
[----:B----4-:R-:W-:Y:S05]  /*82c0*/  @!P0 BRA `(.L_x_148) ;  /* 0xfffffffc00f08947 */ /* 0x010fea000383ffff */
[----:B------:R-:W-:Y:S05]  /*82d0*/  BRA `(.L_x_149) ;  /* 0xffffffa800cc7947 */ /* 0x000fea000383ffff */
.L_x_42:
[----:B------:R-:W-:-:S07]  /*82e0*/  MOV R0, UR4 ;  /* 0x0000000400007c02 */ /* 0x000fce0008000f00 */
.L_x_150:
[----:B-1----:R1:W4:Y:S02]  /*82f0*/  SYNCS.PHASECHK.TRANS64.TRYWAIT P0, [R0+URZ], R3 ;  /* 0x00000003000075a7 */ /* 0x00232400080011ff */
[----:B----4-:R-:W-:Y:S05]  /*8300*/  @!P0 NANOSLEEP.SYNCS 0x989680 ;  /* 0x009896800000895d */ /* 0x010fea0003900000 */
[----:B------:R-:W4:Y:S02]  /*8310*/  @!P0 SYNCS.PHASECHK.TRANS64 P0, [R0+URZ], R3 ;  /* 0x00000003000085a7 */ /* 0x000f2400080010ff */
[----:B----4-:R-:W-:Y:S05]  /*8320*/  @!P0 BRA `(.L_x_150) ;  /* 0xfffffffc00f08947 */ /* 0x010fea000383ffff */
[----:B------:R-:W-:Y:S05]  /*8330*/  BRA `(.L_x_151) ;  /* 0xffffffa800dc7947 */ /* 0x000fea000383ffff */
.L_x_43:
[----:B------:R-:W-:-:S07]  /*8340*/  MOV R0, UR4 ;  /* 0x0000000400007c02 */ /* 0x000fce0008000f00 */
.L_x_152:
[----:B-1----:R1:W4:Y:S02]  /*8350*/  SYNCS.PHASECHK.TRANS64.TRYWAIT P0, [R0+URZ], R3 ;  /* 0x00000003000075a7 */ /* 0x00232400080011ff */
[----:B----4-:R-:W-:Y:S05]  /*8360*/  @!P0 NANOSLEEP.SYNCS 0x989680 ;  /* 0x009896800000895d */ /* 0x010fea0003900000 */
[----:B------:R-:W4:Y:S02]  /*8370*/  @!P0 SYNCS.PHASECHK.TRANS64 P0, [R0+URZ], R3 ;  /* 0x00000003000085a7 */ /* 0x000f2400080010ff */
[----:B----4-:R-:W-:Y:S05]  /*8380*/  @!P0 BRA `(.L_x_152) ;  /* 0xfffffffc00f08947 */ /* 0x010fea000383ffff */
[----:B------:R-:W-:Y:S05]  /*8390*/  BRA `(.L_x_153) ;  /* 0xffffffa800ec7947 */ /* 0x000fea000383ffff */
.L_x_44:
[----:B------:R-:W-:-:S07]  /*83a0*/  MOV R0, UR4 ;  /* 0x0000000400007c02 */ /* 0x000fce0008000f00 */
.L_x_154:
[----:B-1----:R1:W4:Y:S02]  /*83b0*/  SYNCS.PHASECHK.TRANS64.TRYWAIT P0, [R0+URZ], R3 ;  /* 0x00000003000075a7 */ /* 0x00232400080011ff */
[----:B----4-:R-:W-:Y:S05]  /*83c0*/  @!P0 NANOSLEEP.SYNCS 0x989680 ;  /* 0x009896800000895d */ /* 0x010fea0003900000 */
[----:B------:R-:W4:Y:S02]  /*83d0*/  @!P0 SYNCS.PHASECHK.TRANS64 P0, [R0+URZ], R3 ;  /* 0x00000003000085a7 */ /* 0x000f2400080010ff */
[----:B----4-:R-:W-:Y:S05]  /*83e0*/  @!P0 BRA `(.L_x_154) ;  /* 0xfffffffc00f08947 */ /* 0x010fea000383ffff */
[----:B------:R-:W-:Y:S05]  /*83f0*/  BRA `(.L_x_155) ;  /* 0xffffffa800fc7947 */ /* 0x000fea000383ffff */
.L_x_45:
[----:B------:R-:W-:-:S07]  /*8400*/  MOV R0, UR4 ;  /* 0x0000000400007c02 */ /* 0x000fce0008000f00 */
.L_x_156:
[----:B-1----:R1:W4:Y:S02]  /*8410*/  SYNCS.PHASECHK.TRANS64.TRYWAIT P0, [R0+URZ], R3 ;  /* 0x00000003000075a7 */ /* 0x00232400080011ff */
[----:B----4-:R-:W-:Y:S05]  /*8420*/  @!P0 NANOSLEEP.SYNCS 0x989680 ;  /* 0x009896800000895d */ /* 0x010fea0003900000 */
[----:B------:R-:W4:Y:S02]  /*8430*/  @!P0 SYNCS.PHASECHK.TRANS64 P0, [R0+URZ], R3 ;  /* 0x00000003000085a7 */ /* 0x000f2400080010ff */
[----:B----4-:R-:W-:Y:S05]  /*8440*/  @!P0 BRA `(.L_x_156) ;  /* 0xfffffffc00f08947 */ /* 0x010fea000383ffff */
[----:B------:R-:W-:Y:S05]  /*8450*/  BRA `(.L_x_157) ;  /* 0xffffffac000c7947 */ /* 0x000fea000383ffff */
.L_x_46:
[----:B------:R-:W-:-:S07]  /*8460*/  MOV R0, UR4 ;  /* 0x0000000400007c02 */ /* 0x000fce0008000f00 */
.L_x_158:
[----:B-1----:R1:W4:Y:S02]  /*8470*/  SYNCS.PHASECHK.TRANS64.TRYWAIT P0, [R0+URZ], R3 ;  /* 0x00000003000075a7 */ /* 0x00232400080011ff */
[----:B----4-:R-:W-:Y:S05]  /*8480*/  @!P0 NANOSLEEP.SYNCS 0x989680 ;  /* 0x009896800000895d */ /* 0x010fea0003900000 */
[----:B------:R-:W4:Y:S02]  /*8490*/  @!P0 SYNCS.PHASECHK.TRANS64 P0, [R0+URZ], R3 ;  /* 0x00000003000085a7 */ /* 0x000f2400080010ff */
[----:B----4-:R-:W-:Y:S05]  /*84a0*/  @!P0 BRA `(.L_x_158) ;  /* 0xfffffffc00f08947 */ /* 0x010fea000383ffff */
[----:B------:R-:W-:Y:S05]  /*84b0*/  BRA `(.L_x_159) ;  /* 0xffffffac001c7947 */ /* 0x000fea000383ffff */
.L_x_47:
[----:B------:R-:W-:-:S07]  /*84c0*/  MOV R0, UR4 ;  /* 0x0000000400007c02 */ /* 0x000fce0008000f00 */
.L_x_160:
[----:B-1----:R1:W4:Y:S02]  /*84d0*/  SYNCS.PHASECHK.TRANS64.TRYWAIT P0, [R0+URZ], R3 ;  /* 0x00000003000075a7 */ /* 0x00232400080011ff */
[----:B----4-:R-:W-:Y:S05]  /*84e0*/  @!P0 NANOSLEEP.SYNCS 0x989680 ;  /* 0x009896800000895d */ /* 0x010fea0003900000 */
[----:B------:R-:W4:Y:S02]  /*84f0*/  @!P0 SYNCS.PHASECHK.TRANS64 P0, [R0+URZ], R3 ;  /* 0x00000003000085a7 */ /* 0x000f2400080010ff */
[----:B----4-:R-:W-:Y:S05]  /*8500*/  @!P0 BRA `(.L_x_160) ;  /* 0xfffffffc00f08947 */ /* 0x010fea000383ffff */
[----:B------:R-:W-:Y:S05]  /*8510*/  BRA `(.L_x_161) ;  /* 0xffffffac002c7947 */ /* 0x000fea000383ffff */
.L_x_48:
[----:B------:R-:W-:-:S07]  /*8520*/  MOV R0, UR4 ;  /* 0x0000000400007c02 */ /* 0x000fce0008000f00 */
.L_x_162:
[----:B-1----:R1:W4:Y:S02]  /*8530*/  SYNCS.PHASECHK.TRANS64.TRYWAIT P0, [R0+URZ], R3 ;  /* 0x00000003000075a7 */ /* 0x00232400080011ff */
[----:B----4-:R-:W-:Y:S05]  /*8540*/  @!P0 NANOSLEEP.SYNCS 0x989680 ;  /* 0x009896800000895d */ /* 0x010fea0003900000 */
[----:B------:R-:W4:Y:S02]  /*8550*/  @!P0 SYNCS.PHASECHK.TRANS64 P0, [R0+URZ], R3 ;  /* 0x00000003000085a7 */ /* 0x000f2400080010ff */
[----:B----4-:R-:W-:Y:S05]  /*8560*/  @!P0 BRA `(.L_x_162) ;  /* 0xfffffffc00f08947 */ /* 0x010fea000383ffff */
[----:B------:R-:W-:Y:S05]  /*8570*/  BRA `(.L_x_163) ;  /* 0xffffffac003c7947 */ /* 0x000fea000383ffff */
.L_x_49:
[----:B------:R-:W-:-:S07]  /*8580*/  MOV R0, UR4 ;  /* 0x0000000400007c02 */ /* 0x000fce0008000f00 */
.L_x_164:
[----:B-1----:R1:W4:Y:S02]  /*8590*/  SYNCS.PHASECHK.TRANS64.TRYWAIT P0, [R0+URZ], R3 ;  /* 0x00000003000075a7 */ /* 0x00232400080011ff */
[----:B----4-:R-:W-:Y:S05]  /*85a0*/  @!P0 NANOSLEEP.SYNCS 0x989680 ;  /* 0x009896800000895d */ /* 0x010fea0003900000 */
[----:B------:R-:W4:Y:S02]  /*85b0*/  @!P0 SYNCS.PHASECHK.TRANS64 P0, [R0+URZ], R3 ;  /* 0x00000003000085a7 */ /* 0x000f2400080010ff */
[----:B----4-:R-:W-:Y:S05]  /*85c0*/  @!P0 BRA `(.L_x_164) ;  /* 0xfffffffc00f08947 */ /* 0x010fea000383ffff */
[----:B------:R-:W-:Y:S05]  /*85d0*/  BRA `(.L_x_165) ;  /* 0xffffffac004c7947 */ /* 0x000fea000383ffff */
.L_x_50:
[----:B------:R-:W-:-:S07]  /*85e0*/  MOV R0, UR4 ;  /* 0x0000000400007c02 */ /* 0x000fce0008000f00 */
.L_x_166:
[----:B-1----:R1:W4:Y:S02]  /*85f0*/  SYNCS.PHASECHK.TRANS64.TRYWAIT P0, [R0+URZ], R3 ;  /* 0x00000003000075a7 */ /* 0x00232400080011ff */
[----:B----4-:R-:W-:Y:S05]  /*8600*/  @!P0 NANOSLEEP.SYNCS 0x989680 ;  /* 0x009896800000895d */ /* 0x010fea0003900000 */
[----:B------:R-:W4:Y:S02]  /*8610*/  @!P0 SYNCS.PHASECHK.TRANS64 P0, [R0+URZ], R3 ;  /* 0x00000003000085a7 */ /* 0x000f2400080010ff */
[----:B----4-:R-:W-:Y:S05]  /*8620*/  @!P0 BRA `(.L_x_166) ;  /* 0xfffffffc00f08947 */ /* 0x010fea000383ffff */
[----:B------:R-:W-:Y:S05]  /*8630*/  BRA `(.L_x_167) ;  /* 0xffffffac005c7947 */ /* 0x000fea000383ffff */
.L_x_51:
[----:B------:R-:W-:-:S07]  /*8640*/  MOV R0, UR4 ;  /* 0x0000000400007c02 */ /* 0x000fce0008000f00 */
.L_x_168:
[----:B-1----:R1:W4:Y:S02]  /*8650*/  SYNCS.PHASECHK.TRANS64.TRYWAIT P0, [R0+URZ], R3 ;  /* 0x00000003000075a7 */ /* 0x00232400080011ff */
[----:B----4-:R-:W-:Y:S05]  /*8660*/  @!P0 NANOSLEEP.SYNCS 0x989680 ;  /* 0x009896800000895d */ /* 0x010fea0003900000 */
[----:B------:R-:W4:Y:S02]  /*8670*/  @!P0 SYNCS.PHASECHK.TRANS64 P0, [R0+URZ], R3 ;  /* 0x00000003000085a7 */ /* 0x000f2400080010ff */
[----:B----4-:R-:W-:Y:S05]  /*8680*/  @!P0 BRA `(.L_x_168) ;  /* 0xfffffffc00f08947 */ /* 0x010fea000383ffff */
[----:B------:R-:W-:Y:S05]  /*8690*/  BRA `(.L_x_169) ;  /* 0xffffffac006c7947 */ /* 0x000fea000383ffff */
.L_x_52:
[----:B------:R-:W-:-:S07]  /*86a0*/  MOV R0, UR4 ;  /* 0x0000000400007c02 */ /* 0x000fce0008000f00 */
.L_x_170:
[----:B-1----:R1:W4:Y:S02]  /*86b0*/  SYNCS.PHASECHK.TRANS64.TRYWAIT P0, [R0+URZ], R3 ;  /* 0x00000003000075a7 */ /* 0x00232400080011ff */
[----:B----4-:R-:W-:Y:S05]  /*86c0*/  @!P0 NANOSLEEP.SYNCS 0x989680 ;  /* 0x009896800000895d */ /* 0x010fea0003900000 */
[----:B------:R-:W4:Y:S02]  /*86d0*/  @!P0 SYNCS.PHASECHK.TRANS64 P0, [R0+URZ], R3 ;  /* 0x00000003000085a7 */ /* 0x000f2400080010ff */
[----:B----4-:R-:W-:Y:S05]  /*86e0*/  @!P0 BRA `(.L_x_170) ;  /* 0xfffffffc00f08947 */ /* 0x010fea000383ffff */
[----:B------:R-:W-:Y:S05]  /*86f0*/  BRA `(.L_x_171) ;  /* 0xffffffac007c7947 */ /* 0x000fea000383ffff */
.L_x_53:
[----:B------:R-:W-:-:S07]  /*8700*/  MOV R0, UR4 ;  /* 0x0000000400007c02 */ /* 0x000fce0008000f00 */
.L_x_172:
[----:B-1----:R1:W4:Y:S02]  /*8710*/  SYNCS.PHASECHK.TRANS64.TRYWAIT P0, [R0+URZ], R3 ;  /* 0x00000003000075a7 */ /* 0x00232400080011ff */
[----:B----4-:R-:W-:Y:S05]  /*8720*/  @!P0 NANOSLEEP.SYNCS 0x989680 ;  /* 0x009896800000895d */ /* 0x010fea0003900000 */
[----:B------:R-:W4:Y:S02]  /*8730*/  @!P0 SYNCS.PHASECHK.TRANS64 P0, [R0+URZ], R3 ;  /* 0x00000003000085a7 */ /* 0x000f2400080010ff */
[----:B----4-:R-:W-:Y:S05]  /*8740*/  @!P0 BRA `(.L_x_172) ;  /* 0xfffffffc00f08947 */ /* 0x010fea000383ffff */
[----:B------:R-:W-:Y:S05]  /*8750*/  BRA `(.L_x_173) ;  /* 0xffffffac008c7947 */ /* 0x000fea000383ffff */
.L_x_54:
[----:B------:R-:W-:-:S07]  /*8760*/  MOV R0, UR4 ;  /* 0x0000000400007c02 */ /* 0x000fce0008000f00 */
.L_x_174:
[----:B-1----:R1:W4:Y:S02]  /*8770*/  SYNCS.PHASECHK.TRANS64.TRYWAIT P0, [R0+URZ], R3 ;  /* 0x00000003000075a7 */ /* 0x00232400080011ff */
[----:B----4-:R-:W-:Y:S05]  /*8780*/  @!P0 NANOSLEEP.SYNCS 0x989680 ;  /* 0x009896800000895d */ /* 0x010fea0003900000 */
[----:B------:R-:W4:Y:S02]  /*8790*/  @!P0 SYNCS.PHASECHK.TRANS64 P0, [R0+URZ], R3 ;  /* 0x00000003000085a7 */ /* 0x000f2400080010ff */
[----:B----4-:R-:W-:Y:S05]  /*87a0*/  @!P0 BRA `(.L_x_174) ;  /* 0xfffffffc00f08947 */ /* 0x010fea000383ffff */
[----:B------:R-:W-:Y:S05]  /*87b0*/  BRA `(.L_x_175) ;  /* 0xffffffac009c7947 */ /* 0x000fea000383ffff */
.L_x_55:
[----:B------:R-:W-:-:S07]  /*87c0*/  MOV R0, UR4 ;  /* 0x0000000400007c02 */ /* 0x000fce0008000f00 */
.L_x_176:
[----:B-1----:R1:W4:Y:S02]  /*87d0*/  SYNCS.PHASECHK.TRANS64.TRYWAIT P0, [R0+URZ], R3 ;  /* 0x00000003000075a7 */ /* 0x00232400080011ff */
[----:B----4-:R-:W-:Y:S05]  /*87e0*/  @!P0 NANOSLEEP.SYNCS 0x989680 ;  /* 0x009896800000895d */ /* 0x010fea0003900000 */
[----:B------:R-:W4:Y:S02]  /*87f0*/  @!P0 SYNCS.PHASECHK.TRANS64 P0, [R0+URZ], R3 ;  /* 0x00000003000085a7 */ /* 0x000f2400080010ff */
[----:B----4-:R-:W-:Y:S05]  /*8800*/  @!P0 BRA `(.L_x_176) ;  /* 0xfffffffc00f08947 */ /* 0x010fea000383ffff */
[----:B------:R-:W-:Y:S05]  /*8810*/  BRA `(.L_x_177) ;  /* 0xffffffac00ac7947 */ /* 0x000fea000383ffff */
.L_x_56:
[----:B------:R-:W-:-:S07]  /*8820*/  MOV R0, UR4 ;  /* 0x0000000400007c02 */ /* 0x000fce0008000f00 */
.L_x_178:
[----:B-1----:R1:W4:Y:S02]  /*8830*/  SYNCS.PHASECHK.TRANS64.TRYWAIT P0, [R0+URZ], R3 ;  /* 0x00000003000075a7 */ /* 0x00232400080011ff */
[----:B----4-:R-:W-:Y:S05]  /*8840*/  @!P0 NANOSLEEP.SYNCS 0x989680 ;  /* 0x009896800000895d */ /* 0x010fea0003900000 */
[----:B------:R-:W4:Y:S02]  /*8850*/  @!P0 SYNCS.PHASECHK.TRANS64 P0, [R0+URZ], R3 ;  /* 0x00000003000085a7 */ /* 0x000f2400080010ff */
[----:B----4-:R-:W-:Y:S05]  /*8860*/  @!P0 BRA `(.L_x_178) ;  /* 0xfffffffc00f08947 */ /* 0x010fea000383ffff */
[----:B------:R-:W-:Y:S05]  /*8870*/  BRA `(.L_x_179) ;  /* 0xffffffac00bc7947 */ /* 0x000fea000383ffff */
.L_x_57:
[----:B------:R-:W-:-:S07]  /*8880*/  MOV R0, UR4 ;  /* 0x0000000400007c02 */ /* 0x000fce0008000f00 */
.L_x_180:
[----:B-1----:R1:W4:Y:S02]  /*8890*/  SYNCS.PHASECHK.TRANS64.TRYWAIT P0, [R0+URZ], R3 ;  /* 0x00000003000075a7 */ /* 0x00232400080011ff */
[----:B----4-:R-:W-:Y:S05]  /*88a0*/  @!P0 NANOSLEEP.SYNCS 0x989680 ;  /* 0x009896800000895d */ /* 0x010fea0003900000 */
[----:B------:R-:W4:Y:S02]  /*88b0*/  @!P0 SYNCS.PHASECHK.TRANS64 P0, [R0+URZ], R3 ;  /* 0x00000003000085a7 */ /* 0x000f2400080010ff */
[----:B----4-:R-:W-:Y:S05]  /*88c0*/  @!P0 BRA `(.L_x_180) ;  /* 0xfffffffc00f08947 */ /* 0x010fea000383ffff */
[----:B------:R-:W-:Y:S05]  /*88d0*/  BRA `(.L_x_181) ;  /* 0xffffffac00cc7947 */ /* 0x000fea000383ffff */
.L_x_58:
[----:B------:R-:W-:-:S07]  /*88e0*/  MOV R0, UR4 ;  /* 0x0000000400007c02 */ /* 0x000fce0008000f00 */
.L_x_182:
[----:B-1----:R1:W4:Y:S02]  /*88f0*/  SYNCS.PHASECHK.TRANS64.TRYWAIT P0, [R0+URZ], R3 ;  /* 0x00000003000075a7 */ /* 0x00232400080011ff */
[----:B----4-:R-:W-:Y:S05]  /*8900*/  @!P0 NANOSLEEP.SYNCS 0x989680 ;  /* 0x009896800000895d */ /* 0x010fea0003900000 */
[----:B------:R-:W4:Y:S02]  /*8910*/  @!P0 SYNCS.PHASECHK.TRANS64 P0, [R0+URZ], R3 ;  /* 0x00000003000085a7 */ /* 0x000f2400080010ff */
[----:B----4-:R-:W-:Y:S05]  /*8920*/  @!P0 BRA `(.L_x_182) ;  /* 0xfffffffc00f08947 */ /* 0x010fea000383ffff */
[----:B------:R-:W-:Y:S05]  /*8930*/  BRA `(.L_x_183) ;  /* 0xffffffac00dc7947 */ /* 0x000fea000383ffff */
.L_x_61:
[----:B------:R-:W-:-:S07]  /*8940*/  MOV R4, UR45 ;  /* 0x0000002d00047c02 */ /* 0x000fce0008000f00 */
.L_x_184:
[----:B-1----:R1:W2:Y:S02]  /*8950*/  SYNCS.PHASECHK.TRANS64.TRYWAIT P1, [R4+URZ+0x1e8], R7 ;  /* 0x0001e807040075a7 */ /* 0x0022a400080211ff */
[----:B--2---:R-:W-:Y:S05]  /*8960*/  @!P1 NANOSLEEP.SYNCS 0x989680 ;  /* 0x009896800000995d */ /* 0x004fea0003900000 */
[----:B------:R-:W2:Y:S02]  /*8970*/  @!P1 SYNCS.PHASECHK.TRANS64 P1, [R4+URZ+0x1e8], R7 ;  /* 0x0001e807040095a7 */ /* 0x000ea400080210ff */
[----:B--2---:R-:W-:Y:S05]  /*8980*/  @!P1 BRA `(.L_x_184) ;  /* 0xfffffffc00f09947 */ /* 0x004fea000383ffff */
[----:B------:R-:W-:Y:S05]  /*8990*/  BRA `(.L_x_185) ;  /* 0xffffffb000447947 */ /* 0x000fea000383ffff */
.L_x_62:
[----:B-1----:R-:W-:-:S07]  /*89a0*/  MOV R4, UR45 ;  /* 0x0000002d00047c02 */ /* 0x002fce0008000f00 */
.L_x_186:
[----:B-1----:R1:W2:Y:S02]  /*89b0*/  SYNCS.PHASECHK.TRANS64.TRYWAIT P1, [R4+URZ+0x1e0], R5 ;  /* 0x0001e005040075a7 */ /* 0x0022a400080211ff */
[----:B--2---:R-:W-:Y:S05]  /*89c0*/  @!P1 NANOSLEEP.SYNCS 0x989680 ;  /* 0x009896800000995d */ /* 0x004fea0003900000 */
[----:B------:R-:W2:Y:S02]  /*89d0*/  @!P1 SYNCS.PHASECHK.TRANS64 P1, [R4+URZ+0x1e0], R5 ;  /* 0x0001e005040095a7 */ /* 0x000ea400080210ff */
[----:B--2---:R-:W-:Y:S05]  /*89e0*/  @!P1 BRA `(.L_x_186) ;  /* 0xfffffffc00f09947 */ /* 0x004fea000383ffff */
[----:B------:R-:W-:Y:S05]  /*89f0*/  BRA `(.L_x_187) ;  /* 0xffffffb0004c7947 */ /* 0x000fea000383ffff */
.L_x_70:
[----:B------:R-:W-:-:S07]  /*8a00*/  MOV R0, UR6 ;  /* 0x0000000600007c02 */ /* 0x000fce0008000f00 */
.L_x_188:
[----:B-1----:R1:W2:Y:S02]  /*8a10*/  SYNCS.PHASECHK.TRANS64.TRYWAIT P0, [R0+URZ+0x1e0], R5 ;  /* 0x0001e005000075a7 */ /* 0x0022a400080011ff */
[----:B--2---:R-:W-:Y:S05]  /*8a20*/  @!P0 NANOSLEEP.SYNCS 0x989680 ;  /* 0x009896800000895d */ /* 0x004fea0003900000 */
[----:B------:R-:W2:Y:S02]  /*8a30*/  @!P0 SYNCS.PHASECHK.TRANS64 P0, [R0+URZ+0x1e0], R5 ;  /* 0x0001e005000085a7 */ /* 0x000ea400080010ff */
[----:B--2---:R-:W-:Y:S05]  /*8a40*/  @!P0 BRA `(.L_x_188) ;  /* 0xfffffffc00f08947 */ /* 0x004fea000383ffff */
[----:B------:R-:W-:Y:S05]  /*8a50*/  BRA `(.L_x_189) ;  /* 0xffffffb400c07947 */ /* 0x000fea000383ffff */
.L_x_71:
[----:B------:R-:W-:-:S07]  /*8a60*/  MOV R5, UR8 ;  /* 0x0000000800057c02 */ /* 0x000fce0008000f00 */
.L_x_190:
[----:B-1----:R1:W2:Y:S02]  /*8a70*/  SYNCS.PHASECHK.TRANS64.TRYWAIT P0, [R5+URZ+0x200], R0 ;  /* 0x00020000050075a7 */ /* 0x0022a400080011ff */
[----:B--2---:R-:W-:Y:S05]  /*8a80*/  @!P0 NANOSLEEP.SYNCS 0x989680 ;  /* 0x009896800000895d */ /* 0x004fea0003900000 */
[----:B------:R-:W2:Y:S02]  /*8a90*/  @!P0 SYNCS.PHASECHK.TRANS64 P0, [R5+URZ+0x200], R0 ;  /* 0x00020000050085a7 */ /* 0x000ea400080010ff */
[----:B--2---:R-:W-:Y:S05]  /*8aa0*/  @!P0 BRA `(.L_x_190) ;  /* 0xfffffffc00f08947 */ /* 0x004fea000383ffff */
[----:B------:R-:W-:Y:S05]  /*8ab0*/  BRA `(.L_x_191) ;  /* 0xffffffb400dc7947 */ /* 0x000fea000383ffff */
.L_x_74:
[----:B-1----:R-:W-:Y:S07]  /*8ac0*/  MOV R0, UR7 ;  /* 0x0000000700007c02 */ /* 0x002fee0008000f00 */
.L_x_192:
[----:B-1----:R1:W2:Y:S02]  /*8ad0*/  SYNCS.PHASECHK.TRANS64.TRYWAIT P0, [R0+URZ], R5 ;  /* 0x00000005000075a7 */ /* 0x0022a400080011ff */
[----:B--2---:R-:W-:Y:S05]  /*8ae0*/  @!P0 NANOSLEEP.SYNCS 0x989680 ;  /* 0x009896800000895d */ /* 0x004fea0003900000 */
[----:B------:R-:W2:Y:S02]  /*8af0*/  @!P0 SYNCS.PHASECHK.TRANS64 P0, [R0+URZ], R5 ;  /* 0x00000005000085a7 */ /* 0x000ea400080010ff */
[----:B--2---:R-:W-:Y:S05]  /*8b00*/  @!P0 BRA `(.L_x_192) ;  /* 0xfffffffc00f08947 */ /* 0x004fea000383ffff */
[----:B------:R-:W-:Y:S05]  /*8b10*/  BRA `(.L_x_73) ;  /* 0xffffffb800007947 */ /* 0x000fea000383ffff */
.L_x_77:
[----:B------:R-:W-:-:S07]  /*8b20*/  MOV R0, UR5 ;  /* 0x0000000500007c02 */ /* 0x000fce0008000f00 */
.L_x_193:
[----:B-1----:R1:W4:Y:S02]  /*8b30*/  SYNCS.PHASECHK.TRANS64.TRYWAIT P0, [R0+URZ], R3 ;  /* 0x00000003000075a7 */ /* 0x00232400080011ff */
[----:B----4-:R-:W-:Y:S05]  /*8b40*/  @!P0 NANOSLEEP.SYNCS 0x989680 ;  /* 0x009896800000895d */ /* 0x010fea0003900000 */
[----:B------:R-:W4:Y:S02]  /*8b50*/  @!P0 SYNCS.PHASECHK.TRANS64 P0, [R0+URZ], R3 ;  /* 0x00000003000085a7 */ /* 0x000f2400080010ff */
[----:B----4-:R-:W-:Y:S05]  /*8b60*/  @!P0 BRA `(.L_x_193) ;  /* 0xfffffffc00f08947 */ /* 0x010fea000383ffff */
[----:B------:R-:W-:Y:S05]  /*8b70*/  BRA `(.L_x_194) ;  /* 0xffffffb800c87947 */ /* 0x000fea000383ffff */
.L_x_78:
[----:B------:R-:W-:-:S07]  /*8b80*/  MOV R0, UR7 ;  /* 0x0000000700007c02 */ /* 0x000fce0008000f00 */
.L_x_195:
[----:B-1----:R1:W4:Y:S02]  /*8b90*/  SYNCS.PHASECHK.TRANS64.TRYWAIT P0, [R0+URZ], R3 ;  /* 0x00000003000075a7 */ /* 0x00232400080011ff */
[----:B----4-:R-:W-:Y:S05]  /*8ba0*/  @!P0 NANOSLEEP.SYNCS 0x989680 ;  /* 0x009896800000895d */ /* 0x010fea0003900000 */
[----:B------:R-:W4:Y:S02]  /*8bb0*/  @!P0 SYNCS.PHASECHK.TRANS64 P0, [R0+URZ], R3 ;  /* 0x00000003000085a7 */ /* 0x000f2400080010ff */
[----:B----4-:R-:W-:Y:S05]  /*8bc0*/  @!P0 BRA `(.L_x_195) ;  /* 0xfffffffc00f08947 */ /* 0x010fea000383ffff */
[----:B------:R-:W-:Y:S05]  /*8bd0*/  BRA `(.L_x_196) ;  /* 0xffffffb800d47947 */ /* 0x000fea000383ffff */
.L_x_83:
[----:B------:R-:W-:Y:S07]  /*8be0*/  MOV R0, UR7 ;  /* 0x0000000700007c02 */ /* 0x000fee0008000f00 */
.L_x_197:
[----:B--2---:R2:W3:Y:S02]  /*8bf0*/  SYNCS.PHASECHK.TRANS64.TRYWAIT P0, [R0+URZ+0x1e0], R3 ;  /* 0x0001e003000075a7 */ /* 0x0044e400080011ff */
[----:B---3--:R-:W-:Y:S05]  /*8c00*/  @!P0 NANOSLEEP.SYNCS 0x989680 ;  /* 0x009896800000895d */ /* 0x008fea0003900000 */
[----:B------:R-:W3:Y:S02]  /*8c10*/  @!P0 SYNCS.PHASECHK.TRANS64 P0, [R0+URZ+0x1e0], R3 ;  /* 0x0001e003000085a7 */ /* 0x000ee400080010ff */
[----:B---3--:R-:W-:Y:S05]  /*8c20*/  @!P0 BRA `(.L_x_197) ;  /* 0xfffffffc00f08947 */ /* 0x008fea000383ffff */
[----:B------:R-:W-:Y:S05]  /*8c30*/  BRA `(.L_x_198) ;  /* 0xffffffbc00e47947 */ /* 0x000fea000383ffff */
.L_x_86:
[----:B------:R-:W-:Y:S07]  /*8c40*/  MOV R0, UR7 ;  /* 0x0000000700007c02 */ /* 0x000fee0008000f00 */
.L_x_199:
[----:B--2---:R2:W3:Y:S02]  /*8c50*/  SYNCS.PHASECHK.TRANS64.TRYWAIT P0, [R0+URZ+0x1d8], R3 ;  /* 0x0001d803000075a7 */ /* 0x0044e400080011ff */
[----:B---3--:R-:W-:Y:S05]  /*8c60*/  @!P0 NANOSLEEP.SYNCS 0x989680 ;  /* 0x009896800000895d */ /* 0x008fea0003900000 */
[----:B------:R-:W3:Y:S02]  /*8c70*/  @!P0 SYNCS.PHASECHK.TRANS64 P0, [R0+URZ+0x1d8], R3 ;  /* 0x0001d803000085a7 */ /* 0x000ee400080010ff */
[----:B---3--:R-:W-:Y:S05]  /*8c80*/  @!P0 BRA `(.L_x_199) ;  /* 0xfffffffc00f08947 */ /* 0x008fea000383ffff */
[----:B------:R-:W-:Y:S05]  /*8c90*/  BRA `(.L_x_85) ;  /* 0xffffffc000bc7947 */ /* 0x000fea000383ffff */
.L_x_89:
[----:B------:R-:W-:Y:S07]  /*8ca0*/  MOV R3, UR17 ;  /* 0x0000001100037c02 */ /* 0x000fee0008000f00 */
.L_x_200:
[----:B-1----:R1:W2:Y:S02]  /*8cb0*/  SYNCS.PHASECHK.TRANS64.TRYWAIT P0, [R3+URZ+0x1b8], R0 ;  /* 0x0001b800030075a7 */ /* 0x0022a400080011ff */
[----:B--2---:R-:W-:Y:S05]  /*8cc0*/  @!P0 NANOSLEEP.SYNCS 0x989680 ;  /* 0x009896800000895d */ /* 0x004fea0003900000 */
[----:B------:R-:W2:Y:S02]  /*8cd0*/  @!P0 SYNCS.PHASECHK.TRANS64 P0, [R3+URZ+0x1b8], R0 ;  /* 0x0001b800030085a7 */ /* 0x000ea400080010ff */
[----:B--2---:R-:W-:Y:S05]  /*8ce0*/  @!P0 BRA `(.L_x_200) ;  /* 0xfffffffc00f08947 */ /* 0x004fea000383ffff */
[----:B------:R-:W-:Y:S05]  /*8cf0*/  BRA `(.L_x_201) ;  /* 0xffffffc400787947 */ /* 0x000fea000383ffff */
.L_x_90:
[----:B------:R-:W-:Y:S07]  /*8d00*/  MOV R3, UR14 ;  /* 0x0000000e00037c02 */ /* 0x000fee0008000f00 */
.L_x_202:
[----:B-1----:R1:W2:Y:S02]  /*8d10*/  SYNCS.PHASECHK.TRANS64.TRYWAIT P0, [R3+URZ+0x1b8], R12 ;  /* 0x0001b80c030075a7 */ /* 0x0022a400080011ff */
[----:B--2---:R-:W-:Y:S05]  /*8d20*/  @!P0 NANOSLEEP.SYNCS 0x989680 ;  /* 0x009896800000895d */ /* 0x004fea0003900000 */
[----:B------:R-:W2:Y:S02]  /*8d30*/  @!P0 SYNCS.PHASECHK.TRANS64 P0, [R3+URZ+0x1b8], R12 ;  /* 0x0001b80c030085a7 */ /* 0x000ea400080010ff */
[----:B--2---:R-:W-:Y:S05]  /*8d40*/  @!P0 BRA `(.L_x_202) ;  /* 0xfffffffc00f08947 */ /* 0x004fea000383ffff */
[----:B------:R-:W-:Y:S05]  /*8d50*/  BRA `(.L_x_203) ;  /* 0xffffffc800107947 */ /* 0x000fea000383ffff */
.L_x_92:
[----:B------:R-:W-:-:S07]  /*8d60*/  MOV R0, UR4 ;  /* 0x0000000400007c02 */ /* 0x000fce0008000f00 */
.L_x_204:
[----:B-1----:R1:W3:Y:S02]  /*8d70*/  SYNCS.PHASECHK.TRANS64.TRYWAIT P0, [R0+URZ], R3 ;  /* 0x00000003000075a7 */ /* 0x0022e400080011ff */
[----:B---3--:R-:W-:Y:S05]  /*8d80*/  @!P0 NANOSLEEP.SYNCS 0x989680 ;  /* 0x009896800000895d */ /* 0x008fea0003900000 */
[----:B------:R-:W3:Y:S02]  /*8d90*/  @!P0 SYNCS.PHASECHK.TRANS64 P0, [R0+URZ], R3 ;  /* 0x00000003000085a7 */ /* 0x000ee400080010ff */
[----:B---3--:R-:W-:Y:S05]  /*8da0*/  @!P0 BRA `(.L_x_204) ;  /* 0xfffffffc00f08947 */ /* 0x008fea000383ffff */
[----:B------:R-:W-:Y:S05]  /*8db0*/  BRA `(.L_x_205) ;  /* 0xffffffc800887947 */ /* 0x000fea000383ffff */
.L_x_93:
[----:B-1----:R1:W3:Y:S02]  /*8dc0*/  SYNCS.PHASECHK.TRANS64.TRYWAIT P0, [R2+URZ], R3 ;  /* 0x00000003020075a7 */ /* 0x0022e400080011ff */
[----:B---3--:R-:W-:Y:S05]  /*8dd0*/  @!P0 NANOSLEEP.SYNCS 0x989680 ;  /* 0x009896800000895d */ /* 0x008fea0003900000 */
[----:B------:R-:W3:Y:S02]  /*8de0*/  @!P0 SYNCS.PHASECHK.TRANS64 P0, [R2+URZ], R3 ;  /* 0x00000003020085a7 */ /* 0x000ee400080010ff */
[----:B---3--:R-:W-:Y:S05]  /*8df0*/  @!P0 BRA `(.L_x_93) ;  /* 0xfffffffc00f08947 */ /* 0x008fea000383ffff */
[----:B------:R-:W-:Y:S05]  /*8e00*/  BRA `(.L_x_206) ;  /* 0xffffffc800b47947 */ /* 0x000fea000383ffff */
.L_x_95:
[----:B------:R-:W-:Y:S07]  /*8e10*/  MOV R0, UR52 ;  /* 0x0000003400007c02 */ /* 0x000fee0008000f00 */
.L_x_207:
[----:B-1----:R1:W2:Y:S02]  /*8e20*/  SYNCS.PHASECHK.TRANS64.TRYWAIT P0, [R0+URZ+0x1e0], R3 ;  /* 0x0001e003000075a7 */ /* 0x0022a400080011ff */
[----:B--2---:R-:W-:Y:S05]  /*8e30*/  @!P0 NANOSLEEP.SYNCS 0x989680 ;  /* 0x009896800000895d */ /* 0x004fea0003900000 */
[----:B------:R-:W2:Y:S02]  /*8e40*/  @!P0 SYNCS.PHASECHK.TRANS64 P0, [R0+URZ+0x1e0], R3 ;  /* 0x0001e003000085a7 */ /* 0x000ea400080010ff */
[----:B--2---:R-:W-:Y:S05]  /*8e50*/  @!P0 BRA `(.L_x_207) ;  /* 0xfffffffc00f08947 */ /* 0x004fea000383ffff */
[----:B------:R-:W-:Y:S05]  /*8e60*/  BRA `(.L_x_208) ;  /* 0xffffffcc00947947 */ /* 0x000fea000383ffff */
.L_x_105:
[----:B-1----:R1:W2:Y:S02]  /*8e70*/  SYNCS.PHASECHK.TRANS64.TRYWAIT P1, [R0+URZ+0x1a0], R5 ;  /* 0x0001a005000075a7 */ /* 0x0022a400080211ff */
[----:B--2---:R-:W-:Y:S05]  /*8e80*/  @!P1 NANOSLEEP.SYNCS 0x989680 ;  /* 0x009896800000995d */ /* 0x004fea0003900000 */
[----:B------:R-:W2:Y:S02]  /*8e90*/  @!P1 SYNCS.PHASECHK.TRANS64 P1, [R0+URZ+0x1a0], R5 ;  /* 0x0001a005000095a7 */ /* 0x000ea400080210ff */
[----:B--2---:R-:W-:Y:S05]  /*8ea0*/  @!P1 BRA `(.L_x_105) ;  /* 0xfffffffc00f09947 */ /* 0x004fea000383ffff */
[----:B------:R-:W-:Y:S05]  /*8eb0*/  BRA `(.L_x_104) ;  /* 0xffffffd8008c7947 */ /* 0x000fea000383ffff */
.L_x_107:
[----:B-1----:R1:W4:Y:S02]  /*8ec0*/  SYNCS.PHASECHK.TRANS64.TRYWAIT P0, [R84+URZ+0x1f0], R3 ;  /* 0x0001f003540075a7 */ /* 0x00232400080011ff */
[----:B----4-:R-:W-:Y:S05]  /*8ed0*/  @!P0 NANOSLEEP.SYNCS 0x989680 ;  /* 0x009896800000895d */ /* 0x010fea0003900000 */
[----:B------:R-:W4:Y:S02]  /*8ee0*/  @!P0 SYNCS.PHASECHK.TRANS64 P0, [R84+URZ+0x1f0], R3 ;  /* 0x0001f003540085a7 */ /* 0x000f2400080010ff */
[----:B----4-:R-:W-:Y:S05]  /*8ef0*/  @!P0 BRA `(.L_x_107) ;  /* 0xfffffffc00f08947 */ /* 0x010fea000383ffff */
[----:B------:R-:W-:Y:S05]  /*8f00*/  BRA `(.L_x_106) ;  /* 0xffffffd800e07947 */ /* 0x000fea000383ffff */
.L_x_118:
[----:B--2---:R2:W3:Y:S02]  /*8f10*/  SYNCS.PHASECHK.TRANS64.TRYWAIT P0, [R3+URZ+0x1a0], R4 ;  /* 0x0001a004030075a7 */ /* 0x0044e400080011ff */
[----:B---3--:R-:W-:Y:S05]  /*8f20*/  @!P0 NANOSLEEP.SYNCS 0x989680 ;  /* 0x009896800000895d */ /* 0x008fea0003900000 */
[----:B------:R-:W3:Y:S02]  /*8f30*/  @!P0 SYNCS.PHASECHK.TRANS64 P0, [R3+URZ+0x1a0], R4 ;  /* 0x0001a004030085a7 */ /* 0x000ee400080010ff */
[----:B---3--:R-:W-:Y:S05]  /*8f40*/  @!P0 BRA `(.L_x_118) ;  /* 0xfffffffc00f08947 */ /* 0x008fea000383ffff */
[----:B------:R-:W-:Y:S05]  /*8f50*/  BRA `(.L_x_117) ;  /* 0xffffffe000fc7947 */ /* 0x000fea000383ffff */
        .weak           $__internal_0_$__cuda_sm10x_tcgen05_guardrail_trap_col_being_dealloced_not_returned_by_alloc
        .type           $__internal_0_$__cuda_sm10x_tcgen05_guardrail_trap_col_being_dealloced_not_returned_by_alloc,@function
        .size           $__internal_0_$__cuda_sm10x_tcgen05_guardrail_trap_col_being_dealloced_not_returned_by_alloc,($__internal_1_$__cuda_sm10x_tcgen05_guardrail_trap_phase_invalid_during_alloc - $__internal_0_$__cuda_sm10x_tcgen05_guardrail_trap_col_being_dealloced_not_returned_by_alloc)
$__internal_0_$__cuda_sm10x_tcgen05_guardrail_trap_col_being_dealloced_not_returned_by_alloc:
[----:B------:R-:W-:Y:S05]  /*8f60*/  BPT.TRAP 0x1 ;  /* 0x000000040000795c */ /* 0x000fea0000300000 */
[----:B------:R-:W-:-:S04]  /*8f70*/  MOV R3, 0x0 ;  /* 0x0000000000037802 */ /* 0x000fc80000000f00 */
[----:B------:R-:W-:Y:S05]  /*8f80*/  RET.REL.NODEC R2 `(_ZN7cutlass13device_kernelINS_4conv6kernel13ConvUniversalINS1_16ConvProblemShapeILNS1_8OperatorE0ELi2EEENS1_10collective14CollectiveConvINS1_47MainloopSm100TmaUmmaWarpSpecializedImplicitGemmILS5_0ELi26ELi2ELi1ELi2EN4cute5tupleIJNSA_1CILi1EEESD_SD_EEEEENSB_IJNSC_ILi64EEESG_NSB_IJNSC_ILi32EEEEEEEEENS_10bfloat16_tESK_NSA_8TiledMMAINSA_8MMA_AtomIJNSA_20SM100_MMA_F16BF16_SSISK_SK_fLi64ELi64ELNSA_4UMMA5MajorE0ELSP_0ELNSO_7ScaleInE0ELSQ_0EEEEEENSA_6LayoutISE_NSB_IJNSC_ILi0EEESU_SU_EEEEENSB_IJNSA_10UnderscoreESX_SX_EEEEENS7_6detail27Sm100ImplicitGemmTileTraitsINSA_20SM90_TMA_LOAD_IM2COLENSA_14ComposedLayoutINSA_7SwizzleILi2ELi4ELi3EEENSA_18smem_ptr_flag_bitsILi16EEENST_INSB_IJNSC_ILi8EEESH_EEENSB_IJSH_SD_EEEEEEEvEENS11_INSA_13SM90_TMA_LOADES1C_vEEEENS_8epilogue10collective18CollectiveEpilogueINS1H_23Sm100TmaWarpSpecializedILi3ELi2ELi16ELb1ELb0EEEJSJ_NSB_IJNST_ISG_SD_EENST_ISH_SD_EEEEESK_NSB_IJNSB_IJlllEEESD_SU_EEESK_S1Q_NS1H_6fusion15FusionCallbacksIS1L_NS1R_17LinearCombinationISK_fSK_fLNS_15FloatRoundStyleE2EEESJ_S1O_JEEENSA_5SM1004TMEM4LOAD26SM100_TMEM_LOAD_16dp256b4xES12_S1C_NSA_17SM75_U32x4_LDSM_NENSA_21SM90_TMA_STORE_IM2COLES1C_NSA_17SM90_U32x4_STSM_NENSA_39AutoVectorizingCopyWithAssumedAlignmentILi128EEEEEEvvEEEEvNT_6ParamsE) ;  /* 0xffffff70021c7950 */ /* 0x000fea0003c3ffff */
        .weak           $__internal_1_$__cuda_sm10x_tcgen05_guardrail_trap_phase_invalid_during_alloc
        .type           $__internal_1_$__cuda_sm10x_tcgen05_guardrail_trap_phase_invalid_during_alloc,@function
        .size           $__internal_1_$__cuda_sm10x_tcgen05_guardrail_trap_phase_invalid_during_alloc,($__internal_2_$__cuda_sm10x_tcgen05_guardrail_trap_unallocated_columns_being_dealloced - $__internal_1_$__cuda_sm10x_tcgen05_guardrail_trap_phase_invalid_during_alloc)
$__internal_1_$__cuda_sm10x_tcgen05_guardrail_trap_phase_invalid_during_alloc:
[----:B------:R-:W-:Y:S05]  /*8f90*/  BPT.TRAP 0x1 ;  /* 0x000000040000795c */ /* 0x000fea0000300000 */
[----:B------:R-:W-:-:S04]  /*8fa0*/  HFMA2 R3, -RZ, RZ, 0, 0 ;  /* 0x00000000ff037431 */ /* 0x000fc800000001ff */
[----:B------:R-:W-:Y:S05]  /*8fb0*/  RET.REL.NODEC R2 `(_ZN7cutlass13device_kernelINS_4conv6kernel13ConvUniversalINS1_16ConvProblemShapeILNS1_8OperatorE0ELi2EEENS1_10collective14CollectiveConvINS1_47MainloopSm100TmaUmmaWarpSpecializedImplicitGemmILS5_0ELi26ELi2ELi1ELi2EN4cute5tupleIJNSA_1CILi1EEESD_SD_EEEEENSB_IJNSC_ILi64EEESG_NSB_IJNSC_ILi32EEEEEEEEENS_10bfloat16_tESK_NSA_8TiledMMAINSA_8MMA_AtomIJNSA_20SM100_MMA_F16BF16_SSISK_SK_fLi64ELi64ELNSA_4UMMA5MajorE0ELSP_0ELNSO_7ScaleInE0ELSQ_0EEEEEENSA_6LayoutISE_NSB_IJNSC_ILi0EEESU_SU_EEEEENSB_IJNSA_10UnderscoreESX_SX_EEEEENS7_6detail27Sm100ImplicitGemmTileTraitsINSA_20SM90_TMA_LOAD_IM2COLENSA_14ComposedLayoutINSA_7SwizzleILi2ELi4ELi3EEENSA_18smem_ptr_flag_bitsILi16EEENST_INSB_IJNSC_ILi8EEESH_EEENSB_IJSH_SD_EEEEEEEvEENS11_INSA_13SM90_TMA_LOADES1C_vEEEENS_8epilogue10collective18CollectiveEpilogueINS1H_23Sm100TmaWarpSpecializedILi3ELi2ELi16ELb1ELb0EEEJSJ_NSB_IJNST_ISG_SD_EENST_ISH_SD_EEEEESK_NSB_IJNSB_IJlllEEESD_SU_EEESK_S1Q_NS1H_6fusion15FusionCallbacksIS1L_NS1R_17LinearCombinationISK_fSK_fLNS_15FloatRoundStyleE2EEESJ_S1O_JEEENSA_5SM1004TMEM4LOAD26SM100_TMEM_LOAD_16dp256b4xES12_S1C_NSA_17SM75_U32x4_LDSM_NENSA_21SM90_TMA_STORE_IM2COLES1C_NSA_17SM90_U32x4_STSM_NENSA_39AutoVectorizingCopyWithAssumedAlignmentILi128EEEEEEvvEEEEvNT_6ParamsE) ;  /* 0xffffff7002107950 */ /* 0x000fea0003c3ffff */
        .weak           $__internal_2_$__cuda_sm10x_tcgen05_guardrail_trap_unallocated_columns_being_dealloced
        .type           $__internal_2_$__cuda_sm10x_tcgen05_guardrail_trap_unallocated_columns_being_dealloced,@function
        .size           $__internal_2_$__cuda_sm10x_tcgen05_guardrail_trap_unallocated_columns_being_dealloced,(.L_x_210 - $__internal_2_$__cuda_sm10x_tcgen05_guardrail_trap_unallocated_columns_being_dealloced)
$__internal_2_$__cuda_sm10x_tcgen05_guardrail_trap_unallocated_columns_being_dealloced:
[----:B------:R-:W-:Y:S05]  /*8fc0*/  BPT.TRAP 0x1 ;  /* 0x000000040000795c */ /* 0x000fea0000300000 */
[----:B------:R-:W-:-:S04]  /*8fd0*/  MOV R3, 0x0 ;  /* 0x0000000000037802 */ /* 0x000fc80000000f00 */
[----:B------:R-:W-:Y:S05]  /*8fe0*/  RET.REL.NODEC R2 `(_ZN7cutlass13device_kernelINS_4conv6kernel13ConvUniversalINS1_16ConvProblemShapeILNS1_8OperatorE0ELi2EEENS1_10collective14CollectiveConvINS1_47MainloopSm100TmaUmmaWarpSpecializedImplicitGemmILS5_0ELi26ELi2ELi1ELi2EN4cute5tupleIJNSA_1CILi1EEESD_SD_EEEEENSB_IJNSC_ILi64EEESG_NSB_IJNSC_ILi32EEEEEEEEENS_10bfloat16_tESK_NSA_8TiledMMAINSA_8MMA_AtomIJNSA_20SM100_MMA_F16BF16_SSISK_SK_fLi64ELi64ELNSA_4UMMA5MajorE0ELSP_0ELNSO_7ScaleInE0ELSQ_0EEEEEENSA_6LayoutISE_NSB_IJNSC_ILi0EEESU_SU_EEEEENSB_IJNSA_10UnderscoreESX_SX_EEEEENS7_6detail27Sm100ImplicitGemmTileTraitsINSA_20SM90_TMA_LOAD_IM2COLENSA_14ComposedLayoutINSA_7SwizzleILi2ELi4ELi3EEENSA_18smem_ptr_flag_bitsILi16EEENST_INSB_IJNSC_ILi8EEESH_EEENSB_IJSH_SD_EEEEEEEvEENS11_INSA_13SM90_TMA_LOADES1C_vEEEENS_8epilogue10collective18CollectiveEpilogueINS1H_23Sm100TmaWarpSpecializedILi3ELi2ELi16ELb1ELb0EEEJSJ_NSB_IJNST_ISG_SD_EENST_ISH_SD_EEEEESK_NSB_IJNSB_IJlllEEESD_SU_EEESK_S1Q_NS1H_6fusion15FusionCallbacksIS1L_NS1R_17LinearCombinationISK_fSK_fLNS_15FloatRoundStyleE2EEESJ_S1O_JEEENSA_5SM1004TMEM4LOAD26SM100_TMEM_LOAD_16dp256b4xES12_S1C_NSA_17SM75_U32x4_LDSM_NENSA_21SM90_TMA_STORE_IM2COLES1C_NSA_17SM90_U32x4_STSM_NENSA_39AutoVectorizingCopyWithAssumedAlignmentILi128EEEEEEvvEEEEvNT_6ParamsE) ;  /* 0xffffff7002047950 */ /* 0x000fea0003c3ffff */
.L_x_209:
[----:B------:R-:W-:-:S00]  /*8ff0*/  BRA `(.L_x_209) ;  /* 0xfffffffc00fc7947 */ /* 0x000fc0000383ffff */
[----:B------:R-:W-:-:S00]  /*9000*/  NOP ;  /* 0x0000000000007918 */ /* 0x000fc00000000000 */
[----:B------:R-:W-:-:S00]  /*9010*/  NOP ;  /* 0x0000000000007918 */ /* 0x000fc00000000000 */
[----:B------:R-:W-:-:S00]  /*9020*/  NOP ;  /* 0x0000000000007918 */ /* 0x000fc00000000000 */
[----:B------:R-:W-:-:S00]  /*9030*/  NOP ;  /* 0x0000000000007918 */ /* 0x000fc00000000000 */
[----:B------:R-:W-:-:S00]  /*9040*/  NOP ;  /* 0x0000000000007918 */ /* 0x000fc00000000000 */
[----:B------:R-:W-:-:S00]  /*9050*/  NOP ;  /* 0x0000000000007918 */ /* 0x000fc00000000000 */
[----:B------:R-:W-:-:S00]  /*9060*/  NOP ;  /* 0x0000000000007918 */ /* 0x000fc00000000000 */
[----:B------:R-:W-:-:S00]  /*9070*/  NOP ;  /* 0x0000000000007918 */ /* 0x000fc00000000000 */
.L_x_210:


//--------------------- .nv.global.init           --------------------------
	.section	.nv.global.init,"aw",@progbits
.nv.global.init:
	.type		$str$29,@object
	.size		$str$29,($str$30 - $str$29)
$str$29:
        /*0000*/ 	.byte	0x28, 0x61, 0x64, 0x64, 0x72, 0x65, 0x73, 0x73, 0x20, 0x26, 0x20, 0x6d, 0x61, 0x73, 0x6b, 0x29
        /*0010*/ 	.byte	0x20, 0x3d, 0x3d, 0x20, 0x30, 0x00
	.type		$str$30,@object
	.size		$str$30,($str$28 - $str$30)
$str$30:
        /*0016*/ 	.byte	0x2f, 0x74, 0x6d, 0x70, 0x2f, 0x63, 0x75, 0x74, 0x6c, 0x61, 0x73, 0x73, 0x5f, 0x73, 0x77, 0x65
        /*0026*/ 	.byte	0x65, 0x70, 0x5f, 0x73, 0x72, 0x63, 0x2f, 0x69, 0x6e, 0x63, 0x6c, 0x75, 0x64, 0x65, 0x2f, 0x63
        /*0036*/ 	.byte	0x75, 0x74, 0x65, 0x2f, 0x70, 0x6f, 0x69, 0x6e, 0x74, 0x65, 0x72, 0x5f, 0x66, 0x6c, 0x61, 0x67
        /*0046*/ 	.byte	0x67, 0x65, 0x64, 0x2e, 0x68, 0x70, 0x70, 0x00
	.type		$str$28,@object
	.size		$str$28,($str$27 - $str$28)
$str$28:
        /*004e*/ 	.byte	0x2f, 0x74, 0x6d, 0x70, 0x2f, 0x63, 0x75, 0x74, 0x6c, 0x61, 0x73, 0x73, 0x5f, 0x73, 0x77, 0x65
        /*005e*/ 	.byte	0x65, 0x70, 0x5f, 0x73, 0x72, 0x63, 0x2f, 0x69, 0x6e, 0x63, 0x6c, 0x75, 0x64, 0x65, 0x2f, 0x63
        /*006e*/ 	.byte	0x75, 0x74, 0x65, 0x2f, 0x61, 0x74, 0x6f, 0x6d, 0x2f, 0x63, 0x6f, 0x70, 0x79, 0x5f, 0x74, 0x72
        /*007e*/ 	.byte	0x61, 0x69, 0x74, 0x73, 0x5f, 0x73, 0x6d, 0x31, 0x30, 0x30, 0x2e, 0x68, 0x70, 0x70, 0x00
	.type		$str$27,@object
	.size		$str$27,(__unnamed_1 - $str$27)
$str$27:
        /*008d*/ 	.byte	0x28, 0x28, 0x75, 0x69, 0x6e, 0x74, 0x33, 0x32, 0x5f, 0x74, 0x28, 0x74, 0x68, 0x72, 0x65, 0x61
        /*009d*/ 	.byte	0x64, 0x49, 0x64, 0x78, 0x2e, 0x78, 0x29, 0x20, 0x2f, 0x20, 0x33, 0x32, 0x29, 0x20, 0x25, 0x20
        /*00ad*/ 	.byte	0x34, 0x29, 0x20, 0x3d, 0x3d, 0x20, 0x28, 0x28, 0x28, 0x74, 0x6d, 0x65, 0x6d, 0x5f, 0x61, 0x64
        /*00bd*/ 	.byte	0x64, 0x72, 0x20, 0x3e, 0x3e, 0x20, 0x31, 0x36, 0x29, 0x20, 0x2f, 0x20, 0x33, 0x32, 0x29, 0x20
        /*00cd*/ 	.byte	0x25, 0x20, 0x34, 0x29, 0x00
	.type		__unnamed_1,@object
	.size		__unnamed_1,(__unnamed_2 - __unnamed_1)
__unnamed_1:
        /*00d2*/ 	.byte	0x61, 0x75, 0x74, 0x6f, 0x20, 0x63, 0x75, 0x74, 0x65, 0x3a, 0x3a, 0x61, 0x73, 0x5f, 0x70, 0x6f
        /* <DEDUP_REMOVED lines=24> */
        /*0262*/ 	.byte	0x30, 0x34, 0x38, 0x3e, 0x3e, 0x3e, 0x3e, 0x5d, 0x00
	.type		__unnamed_2,@object
	.size		__unnamed_2,(.L_2 - __unnamed_2)
__unnamed_2:
        /* <DEDUP_REMOVED lines=45> */
        /*053b*/ 	.byte	0x3e, 0x3e, 0x3e, 0x5d, 0x00
.L_2:


//--------------------- .nv.shared._ZN7cutlass13device_kernelINS_4conv6kernel13ConvUniversalINS1_16ConvProblemShapeILNS1_8OperatorE0ELi2EEENS1_10collective14CollectiveConvINS1_47MainloopSm100TmaUmmaWarpSpecializedImplicitGemmILS5_0ELi26ELi2ELi1ELi2EN4cute5tupleIJNSA_1CILi1EEESD_SD_EEEEENSB_IJNSC_ILi64EEESG_NSB_IJNSC_ILi32EEEEEEEEENS_10bfloat16_tESK_NSA_8TiledMMAINSA_8MMA_AtomIJNSA_20SM100_MMA_F16BF16_SSISK_SK_fLi64ELi64ELNSA_4UMMA5MajorE0ELSP_0ELNSO_7ScaleInE0ELSQ_0EEEEEENSA_6LayoutISE_NSB_IJNSC_ILi0EEESU_SU_EEEEENSB_IJNSA_10UnderscoreESX_SX_EEEEENS7_6detail27Sm100ImplicitGemmTileTraitsINSA_20SM90_TMA_LOAD_IM2COLENSA_14ComposedLayoutINSA_7SwizzleILi2ELi4ELi3EEENSA_18smem_ptr_flag_bitsILi16EEENST_INSB_IJNSC_ILi8EEESH_EEENSB_IJSH_SD_EEEEEEEvEENS11_INSA_13SM90_TMA_LOADES1C_vEEEENS_8epilogue10collective18CollectiveEpilogueINS1H_23Sm100TmaWarpSpecializedILi3ELi2ELi16ELb1ELb0EEEJSJ_NSB_IJNST_ISG_SD_EENST_ISH_SD_EEEEESK_NSB_IJNSB_IJlllEEESD_SU_EEESK_S1Q_NS1H_6fusion15FusionCallbacksIS1L_NS1R_17LinearCombinationISK_fSK_fLNS_15FloatRoundStyleE2EEESJ_S1O_JEEENSA_5SM1004TMEM4LOAD26SM100_TMEM_LOAD_16dp256b4xES12_S1C_NSA_17SM75_U32x4_LDSM_NENSA_21SM90_TMA_STORE_IM2COLES1C_NSA_17SM90_U32x4_STSM_NENSA_39AutoVectorizingCopyWithAssumedAlignmentILi128EEEEEEvvEEEEvNT_6ParamsE --------------------------
	.section	.nv.shared._ZN7cutlass13device_kernelINS_4conv6kernel13ConvUniversalINS1_16ConvProblemShapeILNS1_8OperatorE0ELi2EEENS1_10collective14CollectiveConvINS1_47MainloopSm100TmaUmmaWarpSpecializedImplicitGemmILS5_0ELi26ELi2ELi1ELi2EN4cute5tupleIJNSA_1CILi1EEESD_SD_EEEEENSB_IJNSC_ILi64EEESG_NSB_IJNSC_ILi32EEEEEEEEENS_10bfloat16_tESK_NSA_8TiledMMAINSA_8MMA_AtomIJNSA_20SM100_MMA_F16BF16_SSISK_SK_fLi64ELi64ELNSA_4UMMA5MajorE0ELSP_0ELNSO_7ScaleInE0ELSQ_0EEEEEENSA_6LayoutISE_NSB_IJNSC_ILi0EEESU_SU_EEEEENSB_IJNSA_10UnderscoreESX_SX_EEEEENS7_6detail27Sm100ImplicitGemmTileTraitsINSA_20SM90_TMA_LOAD_IM2COLENSA_14ComposedLayoutINSA_7SwizzleILi2ELi4ELi3EEENSA_18smem_ptr_flag_bitsILi16EEENST_INSB_IJNSC_ILi8EEESH_EEENSB_IJSH_SD_EEEEEEEvEENS11_INSA_13SM90_TMA_LOADES1C_vEEEENS_8epilogue10collective18CollectiveEpilogueINS1H_23Sm100TmaWarpSpecializedILi3ELi2ELi16ELb1ELb0EEEJSJ_NSB_IJNST_ISG_SD_EENST_ISH_SD_EEEEESK_NSB_IJNSB_IJlllEEESD_SU_EEESK_S1Q_NS1H_6fusion15FusionCallbacksIS1L_NS1R_17LinearCombinationISK_fSK_fLNS_15FloatRoundStyleE2EEESJ_S1O_JEEENSA_5SM1004TMEM4LOAD26SM100_TMEM_LOAD_16dp256b4xES12_S1C_NSA_17SM75_U32x4_LDSM_NENSA_21SM90_TMA_STORE_IM2COLES1C_NSA_17SM90_U32x4_STSM_NENSA_39AutoVectorizingCopyWithAssumedAlignmentILi128EEEEEEvvEEEEvNT_6ParamsE,"aw",@nobits
	.sectionflags	@""
	.align	16
	.zero		1024


//--------------------- .nv.shared.reserved.0     --------------------------
	.section	.nv.shared.reserved.0,"aw",@nobits
	.weak		__nv_reservedSMEM_offset_0_alias
	.size		__nv_reservedSMEM_offset_0_alias, 0, 64
	.other		__nv_reservedSMEM_offset_0_alias,@"STO_CUDA_RESERVED_SHARED STV_DEFAULT"
__nv_reservedSMEM_offset_0_alias:
	.zero		0
.nv.shared.reserved.0:
	.zero		64
	.weak		__nv_reservedSMEM_tcgen05_partition
	.type		__nv_reservedSMEM_tcgen05_partition,@object
	.size		__nv_reservedSMEM_tcgen05_partition,(.L_0 - __nv_reservedSMEM_tcgen05_partition)
__nv_reservedSMEM_tcgen05_partition:
	.zero		32
.L_0:


//--------------------- .nv.global                --------------------------
	.section	.nv.global,"aw",@nobits
.nv.global:
	.type		_ZN39_INTERNAL_b8b6af2b_4_k_cu_430a45e4_26654cute1_E,@object
	.size		_ZN39_INTERNAL_b8b6af2b_4_k_cu_430a45e4_26654cute1_E,(_ZN39_INTERNAL_b8b6af2b_4_k_cu_430a45e4_26654cuda3std3__45__cpo6cbeginE - _ZN39_INTERNAL_b8b6af2b_4_k_cu_430a45e4_26654cute1_E)
_ZN39_INTERNAL_b8b6af2b_4_k_cu_430a45e4_26654cute1_E:
	.zero		1
	.type		_ZN39_INTERNAL_b8b6af2b_4_k_cu_430a45e4_26654cuda3std3__45__cpo6cbeginE,@object
	.size		_ZN39_INTERNAL_b8b6af2b_4_k_cu_430a45e4_26654cuda3std3__45__cpo6cbeginE,(_ZN39_INTERNAL_b8b6af2b_4_k_cu_430a45e4_26654cuda3std3__48in_placeE - _ZN39_INTERNAL_b8b6af2b_4_k_cu_430a45e4_26654cuda3std3__45__cpo6cbeginE)
_ZN39_INTERNAL_b8b6af2b_4_k_cu_430a45e4_26654cuda3std3__45__cpo6cbeginE:
	.zero		1
	.type		_ZN39_INTERNAL_b8b6af2b_4_k_cu_430a45e4_26654cuda3std3__48in_placeE,@object
	.size		_ZN39_INTERNAL_b8b6af2b_4_k_cu_430a45e4_26654cuda3std3__48in_placeE,(_ZN39_INTERNAL_b8b6af2b_4_k_cu_430a45e4_26654cuda3std6ranges3__45__cpo9iter_moveE - _ZN39_INTERNAL_b8b6af2b_4_k_cu_430a45e4_26654cuda3std3__48in_placeE)
_ZN39_INTERNAL_b8b6af2b_4_k_cu_430a45e4_26654cuda3std3__48in_placeE:
	.zero		1
	.type		_ZN39_INTERNAL_b8b6af2b_4_k_cu_430a45e4_26654cuda3std6ranges3__45__cpo9iter_moveE,@object
	.size		_ZN39_INTERNAL_b8b6af2b_4_k_cu_430a45e4_26654cuda3std6ranges3__45__cpo9iter_moveE,(_ZN39_INTERNAL_b8b6af2b_4_k_cu_430a45e4_26654cuda3std3__45__cpo5beginE - _ZN39_INTERNAL_b8b6af2b_4_k_cu_430a45e4_26654cuda3std6ranges3__45__cpo9iter_moveE)
_ZN39_INTERNAL_b8b6af2b_4_k_cu_430a45e4_26654cuda3std6ranges3__45__cpo9iter_moveE:
	.zero		1
	.type		_ZN39_INTERNAL_b8b6af2b_4_k_cu_430a45e4_26654cuda3std3__45__cpo5beginE,@object
	.size		_ZN39_INTERNAL_b8b6af2b_4_k_cu_430a45e4_26654cuda3std3__45__cpo5beginE,(_ZN39_INTERNAL_b8b6af2b_4_k_cu_430a45e4_26654cuda3std3__441_GLOBAL__N__b8b6af2b_4_k_cu_430a45e4_26656ignoreE - _ZN39_INTERNAL_b8b6af2b_4_k_cu_430a45e4_26654cuda3std3__45__cpo5beginE)
_ZN39_INTERNAL_b8b6af2b_4_k_cu_430a45e4_26654cuda3std3__45__cpo5beginE:
	.zero		1
	.type		_ZN39_INTERNAL_b8b6af2b_4_k_cu_430a45e4_26654cuda3std3__441_GLOBAL__N__b8b6af2b_4_k_cu_430a45e4_26656ignoreE,@object
	.size		_ZN39_INTERNAL_b8b6af2b_4_k_cu_430a45e4_26654cuda3std3__441_GLOBAL__N__b8b6af2b_4_k_cu_430a45e4_26656ignoreE,(_ZN39_INTERNAL_b8b6af2b_4_k_cu_430a45e4_26654cute7productE - _ZN39_INTERNAL_b8b6af2b_4_k_cu_430a45e4_26654cuda3std3__441_GLOBAL__N__b8b6af2b_4_k_cu_430a45e4_26656ignoreE)
_ZN39_INTERNAL_b8b6af2b_4_k_cu_430a45e4_26654cuda3std3__441_GLOBAL__N__b8b6af2b_4_k_cu_430a45e4_26656ignoreE:
	.zero		1
	.type		_ZN39_INTERNAL_b8b6af2b_4_k_cu_430a45e4_26654cute7productE,@object
	.size		_ZN39_INTERNAL_b8b6af2b_4_k_cu_430a45e4_26654cute7productE,(_ZN39_INTERNAL_b8b6af2b_4_k_cu_430a45e4_26654cuda3std3__45__cpo3endE - _ZN39_INTERNAL_b8b6af2b_4_k_cu_430a45e4_26654cute7productE)
_ZN39_INTERNAL_b8b6af2b_4_k_cu_430a45e4_26654cute7productE:
	.zero		1
	.type		_ZN39_INTERNAL_b8b6af2b_4_k_cu_430a45e4_26654cuda3std3__45__cpo3endE,@object
	.size		_ZN39_INTERNAL_b8b6af2b_4_k_cu_430a45e4_26654cuda3std3__45__cpo3endE,(_ZN39_INTERNAL_b8b6af2b_4_k_cu_430a45e4_26654cuda3std3__419piecewise_constructE - _ZN39_INTERNAL_b8b6af2b_4_k_cu_430a45e4_26654cuda3std3__45__cpo3endE)
_ZN39_INTERNAL_b8b6af2b_4_k_cu_430a45e4_26654cuda3std3__45__cpo3endE:
	.zero		1
	.type		_ZN39_INTERNAL_b8b6af2b_4_k_cu_430a45e4_26654cuda3std3__419piecewise_constructE,@object
	.size		_ZN39_INTERNAL_b8b6af2b_4_k_cu_430a45e4_26654cuda3std3__419piecewise_constructE,(_ZN39_INTERNAL_b8b6af2b_4_k_cu_430a45e4_26654cuda3std3__45__cpo4cendE - _ZN39_INTERNAL_b8b6af2b_4_k_cu_430a45e4_26654cuda3std3__419piecewise_constructE)
_ZN39_INTERNAL_b8b6af2b_4_k_cu_430a45e4_26654cuda3std3__419piecewise_constructE:
	.zero		1
	.type		_ZN39_INTERNAL_b8b6af2b_4_k_cu_430a45e4_26654cuda3std3__45__cpo4cendE,@object
	.size		_ZN39_INTERNAL_b8b6af2b_4_k_cu_430a45e4_26654cuda3std3__45__cpo4cendE,(_ZN39_INTERNAL_b8b6af2b_4_k_cu_430a45e4_26654cuda3std6ranges3__45__cpo4swapE - _ZN39_INTERNAL_b8b6af2b_4_k_cu_430a45e4_26654cuda3std3__45__cpo4cendE)
_ZN39_INTERNAL_b8b6af2b_4_k_cu_430a45e4_26654cuda3std3__45__cpo4cendE:
	.zero		1
	.type		_ZN39_INTERNAL_b8b6af2b_4_k_cu_430a45e4_26654cuda3std6ranges3__45__cpo4swapE,@object
	.size		_ZN39_INTERNAL_b8b6af2b_4_k_cu_430a45e4_26654cuda3std6ranges3__45__cpo4swapE,(.L_10 - _ZN39_INTERNAL_b8b6af2b_4_k_cu_430a45e4_26654cuda3std6ranges3__45__cpo4swapE)
_ZN39_INTERNAL_b8b6af2b_4_k_cu_430a45e4_26654cuda3std6ranges3__45__cpo4swapE:
	.zero		1
.L_10:


//--------------------- .nv.constant0._ZN7cutlass13device_kernelINS_4conv6kernel13ConvUniversalINS1_16ConvProblemShapeILNS1_8OperatorE0ELi2EEENS1_10collective14CollectiveConvINS1_47MainloopSm100TmaUmmaWarpSpecializedImplicitGemmILS5_0ELi26ELi2ELi1ELi2EN4cute5tupleIJNSA_1CILi1EEESD_SD_EEEEENSB_IJNSC_ILi64EEESG_NSB_IJNSC_ILi32EEEEEEEEENS_10bfloat16_tESK_NSA_8TiledMMAINSA_8MMA_AtomIJNSA_20SM100_MMA_F16BF16_SSISK_SK_fLi64ELi64ELNSA_4UMMA5MajorE0ELSP_0ELNSO_7ScaleInE0ELSQ_0EEEEEENSA_6LayoutISE_NSB_IJNSC_ILi0EEESU_SU_EEEEENSB_IJNSA_10UnderscoreESX_SX_EEEEENS7_6detail27Sm100ImplicitGemmTileTraitsINSA_20SM90_TMA_LOAD_IM2COLENSA_14ComposedLayoutINSA_7SwizzleILi2ELi4ELi3EEENSA_18smem_ptr_flag_bitsILi16EEENST_INSB_IJNSC_ILi8EEESH_EEENSB_IJSH_SD_EEEEEEEvEENS11_INSA_13SM90_TMA_LOADES1C_vEEEENS_8epilogue10collective18CollectiveEpilogueINS1H_23Sm100TmaWarpSpecializedILi3ELi2ELi16ELb1ELb0EEEJSJ_NSB_IJNST_ISG_SD_EENST_ISH_SD_EEEEESK_NSB_IJNSB_IJlllEEESD_SU_EEESK_S1Q_NS1H_6fusion15FusionCallbacksIS1L_NS1R_17LinearCombinationISK_fSK_fLNS_15FloatRoundStyleE2EEESJ_S1O_JEEENSA_5SM1004TMEM4LOAD26SM100_TMEM_LOAD_16dp256b4xES12_S1C_NSA_17SM75_U32x4_LDSM_NENSA_21SM90_TMA_STORE_IM2COLES1C_NSA_17SM90_U32x4_STSM_NENSA_39AutoVectorizingCopyWithAssumedAlignmentILi128EEEEEEvvEEEEvNT_6ParamsE --------------------------
	.section	.nv.constant0._ZN7cutlass13device_kernelINS_4conv6kernel13ConvUniversalINS1_16ConvProblemShapeILNS1_8OperatorE0ELi2EEENS1_10collective14CollectiveConvINS1_47MainloopSm100TmaUmmaWarpSpecializedImplicitGemmILS5_0ELi26ELi2ELi1ELi2EN4cute5tupleIJNSA_1CILi1EEESD_SD_EEEEENSB_IJNSC_ILi64EEESG_NSB_IJNSC_ILi32EEEEEEEEENS_10bfloat16_tESK_NSA_8TiledMMAINSA_8MMA_AtomIJNSA_20SM100_MMA_F16BF16_SSISK_SK_fLi64ELi64ELNSA_4UMMA5MajorE0ELSP_0ELNSO_7ScaleInE0ELSQ_0EEEEEENSA_6LayoutISE_NSB_IJNSC_ILi0EEESU_SU_EEEEENSB_IJNSA_10UnderscoreESX_SX_EEEEENS7_6detail27Sm100ImplicitGemmTileTraitsINSA_20SM90_TMA_LOAD_IM2COLENSA_14ComposedLayoutINSA_7SwizzleILi2ELi4ELi3EEENSA_18smem_ptr_flag_bitsILi16EEENST_INSB_IJNSC_ILi8EEESH_EEENSB_IJSH_SD_EEEEEEEvEENS11_INSA_13SM90_TMA_LOADES1C_vEEEENS_8epilogue10collective18CollectiveEpilogueINS1H_23Sm100TmaWarpSpecializedILi3ELi2ELi16ELb1ELb0EEEJSJ_NSB_IJNST_ISG_SD_EENST_ISH_SD_EEEEESK_NSB_IJNSB_IJlllEEESD_SU_EEESK_S1Q_NS1H_6fusion15FusionCallbacksIS1L_NS1R_17LinearCombinationISK_fSK_fLNS_15FloatRoundStyleE2EEESJ_S1O_JEEENSA_5SM1004TMEM4LOAD26SM100_TMEM_LOAD_16dp256b4xES12_S1C_NSA_17SM75_U32x4_LDSM_NENSA_21SM90_TMA_STORE_IM2COLES1C_NSA_17SM90_U32x4_STSM_NENSA_39AutoVectorizingCopyWithAssumedAlignmentILi128EEEEEEvvEEEEvNT_6ParamsE,"a",@progbits
	.sectionflags	@""
	.align	4
.nv.constant0._ZN7cutlass13device_kernelINS_4conv6kernel13ConvUniversalINS1_16ConvProblemShapeILNS1_8OperatorE0ELi2EEENS1_10collective14CollectiveConvINS1_47MainloopSm100TmaUmmaWarpSpecializedImplicitGemmILS5_0ELi26ELi2ELi1ELi2EN4cute5tupleIJNSA_1CILi1EEESD_SD_EEEEENSB_IJNSC_ILi64EEESG_NSB_IJNSC_ILi32EEEEEEEEENS_10bfloat16_tESK_NSA_8TiledMMAINSA_8MMA_AtomIJNSA_20SM100_MMA_F16BF16_SSISK_SK_fLi64ELi64ELNSA_4UMMA5MajorE0ELSP_0ELNSO_7ScaleInE0ELSQ_0EEEEEENSA_6LayoutISE_NSB_IJNSC_ILi0EEESU_SU_EEEEENSB_IJNSA_10UnderscoreESX_SX_EEEEENS7_6detail27Sm100ImplicitGemmTileTraitsINSA_20SM90_TMA_LOAD_IM2COLENSA_14ComposedLayoutINSA_7SwizzleILi2ELi4ELi3EEENSA_18smem_ptr_flag_bitsILi16EEENST_INSB_IJNSC_ILi8EEESH_EEENSB_IJSH_SD_EEEEEEEvEENS11_INSA_13SM90_TMA_LOADES1C_vEEEENS_8epilogue10collective18CollectiveEpilogueINS1H_23Sm100TmaWarpSpecializedILi3ELi2ELi16ELb1ELb0EEEJSJ_NSB_IJNST_ISG_SD_EENST_ISH_SD_EEEEESK_NSB_IJNSB_IJlllEEESD_SU_EEESK_S1Q_NS1H_6fusion15FusionCallbacksIS1L_NS1R_17LinearCombinationISK_fSK_fLNS_15FloatRoundStyleE2EEESJ_S1O_JEEENSA_5SM1004TMEM4LOAD26SM100_TMEM_LOAD_16dp256b4xES12_S1C_NSA_17SM75_U32x4_LDSM_NENSA_21SM90_TMA_STORE_IM2COLES1C_NSA_17SM90_U32x4_STSM_NENSA_39AutoVectorizingCopyWithAssumedAlignmentILi128EEEEEEvvEEEEvNT_6ParamsE:
	.zero		2944


//--------------------- SYMBOLS --------------------------

	.type		.nv.reservedSmem.offset0,@object
	.size		.nv.reservedSmem.offset0,0x4
	.type		.nv.reservedSmem.cap,@object
	.size		.nv.reservedSmem.cap,0x4
	.type		__assertfail,@function
